	.target	sm_90a

	.elftype	@"ET_EXEC"


//--------------------- .note.nv.tkinfo           --------------------------
	.section	.note.nv.tkinfo,"",@"SHT_NOTE"
	.sectionflags	@"SHF_NOTE_NV_TKINFO"
	.tkinfo
        /*0018*/ 	.word	0x00000002
        /*0030*/ 	.string	""
        /*0030*/ 	.string	"ptxas"
        /*0030*/ 	.string	"Cuda compilation tools, release 13.0, V13.0.88"
        /*0030*/ 	.string	"Build cuda_13.0.r13.0/compiler.36424714_0"
        /*0030*/ 	.string	"-v  -suppress-debug-info  -lineinfo  -arch sm_90a "



//--------------------- .note.nv.cuinfo           --------------------------
	.section	.note.nv.cuinfo,"",@"SHT_NOTE"
	.sectionflags	@"SHF_NOTE_NV_CUINFO"
        /*0018*/ 	.short	0x0002
        /*001a*/ 	.short	0x005a
        /*001c*/ 	.short	0x0082
	.zero		2


//--------------------- .nv.info                  --------------------------
	.section	.nv.info,"",@"SHT_CUDA_INFO"
	.align	4


	//----- nvinfo : EIATTR_REGCOUNT
	.align		4
        /*0000*/ 	.byte	0x04, 0x2f
        /*0002*/ 	.short	(.L_1 - .L_0)
	.align		4
.L_0:
        /*0004*/ 	.word	index@(gluon_mma)
        /*0008*/ 	.word	0x000000ff


	//----- nvinfo : EIATTR_FRAME_SIZE
	.align		4
.L_1:
        /*000c*/ 	.byte	0x04, 0x11
        /*000e*/ 	.short	(.L_3 - .L_2)
	.align		4
.L_2:
        /*0010*/ 	.word	index@(gluon_mma)
        /*0014*/ 	.word	0x00000880


	//----- nvinfo : EIATTR_MIN_STACK_SIZE
	.align		4
.L_3:
        /*0018*/ 	.byte	0x04, 0x12
        /*001a*/ 	.short	(.L_5 - .L_4)
	.align		4
.L_4:
        /*001c*/ 	.word	index@(gluon_mma)
        /*0020*/ 	.word	0x00000880
.L_5:


//--------------------- .nv.compat                --------------------------
	.section	.nv.compat,"",@"SHT_CUDA_COMPAT_INFO"
	.align	4
        /*0000*/ 	.byte	0x02, 0x09, 0x01, 0x00, 0x02, 0x02, 0x04, 0x00, 0x02, 0x05, 0x05, 0x00, 0x03, 0x07, 0x01, 0x01
        /*0010*/ 	.byte	0x02, 0x03, 0x00, 0x00, 0x02, 0x06, 0x01, 0x00, 0x04, 0x0b, 0x08, 0x00, 0x00, 0x00, 0x00, 0x00
        /*0020*/ 	.byte	0x00, 0x00, 0x00, 0x00


//--------------------- .nv.info.gluon_mma        --------------------------
	.section	.nv.info.gluon_mma,"",@"SHT_CUDA_INFO"
	.sectionflags	@""
	.align	4


	//----- nvinfo : EIATTR_CUDA_API_VERSION
	.align		4
        /*0000*/ 	.byte	0x04, 0x37
        /*0002*/ 	.short	(.L_7 - .L_6)
.L_6:
        /*0004*/ 	.word	0x00000082


	//----- nvinfo : EIATTR_KPARAM_INFO
	.align		4
.L_7:
        /*0008*/ 	.byte	0x04, 0x17
        /*000a*/ 	.short	(.L_9 - .L_8)
.L_8:
        /*000c*/ 	.word	0x00000000
        /*0010*/ 	.short	0x0004
        /*0012*/ 	.short	0x0020
        /*0014*/ 	.byte	0x00, 0xf4, 0x21, 0x00


	//----- nvinfo : EIATTR_KPARAM_INFO
	.align		4
.L_9:
        /*0018*/ 	.byte	0x04, 0x17
        /*001a*/ 	.short	(.L_11 - .L_10)
.L_10:
        /*001c*/ 	.word	0x00000000
        /*0020*/ 	.short	0x0003
        /*0022*/ 	.short	0x0018
        /*0024*/ 	.byte	0x00, 0xf4, 0x21, 0x00


	//----- nvinfo : EIATTR_KPARAM_INFO
	.align		4
.L_11:
        /*0028*/ 	.byte	0x04, 0x17
        /*002a*/ 	.short	(.L_13 - .L_12)
.L_12:
        /*002c*/ 	.word	0x00000000
        /*0030*/ 	.short	0x0002
        /*0032*/ 	.short	0x0010
        /*0034*/ 	.byte	0x00, 0xf4, 0x21, 0x00


	//----- nvinfo : EIATTR_KPARAM_INFO
	.align		4
.L_13:
        /*0038*/ 	.byte	0x04, 0x17
        /*003a*/ 	.short	(.L_15 - .L_14)
.L_14:
        /*003c*/ 	.word	0x00000000
        /*0040*/ 	.short	0x0001
        /*0042*/ 	.short	0x0008
        /*0044*/ 	.byte	0x00, 0xf4, 0x21, 0x00


	//----- nvinfo : EIATTR_KPARAM_INFO
	.align		4
.L_15:
        /*0048*/ 	.byte	0x04, 0x17
        /*004a*/ 	.short	(.L_17 - .L_16)
.L_16:
        /*004c*/ 	.word	0x00000000
        /*0050*/ 	.short	0x0000
        /*0052*/ 	.short	0x0000
        /*0054*/ 	.byte	0x00, 0xf4, 0x21, 0x00


	//----- nvinfo : EIATTR_SPARSE_MMA_MASK
	.align		4
.L_17:
        /*0058*/ 	.byte	0x03, 0x50
        /*005a*/ 	.short	0x0000


	//----- nvinfo : EIATTR_MAXREG_COUNT
	.align		4
        /*005c*/ 	.byte	0x03, 0x1b
        /*005e*/ 	.short	0x00ff


	//----- nvinfo : EIATTR_NUM_BARRIERS
	.align		4
        /*0060*/ 	.byte	0x02, 0x4c
        /*0062*/ 	.byte	0x01
	.zero		1


	//----- nvinfo : EIATTR_ANNOTATIONS
	.align		4
        /*0064*/ 	.byte	0x04, 0x55
        /*0066*/ 	.short	(.L_19 - .L_18)


	//   ....[0]....
.L_18:
        /*0068*/ 	.word	0x00000001
        /*006c*/ 	.byte	0x10, 0x01, 0x00, 0x00, 0x01, 0x00, 0x00, 0x00, 0x40, 0x01, 0x00, 0x00, 0x01, 0x00, 0x00, 0x00
        /* <DEDUP_REMOVED lines=509> */
        /*204c*/ 	.byte	0xc0, 0xc9, 0x00, 0x00


	//----- nvinfo : EIATTR_MERCURY_ISA_VERSION
	.align		4
.L_19:
        /*2050*/ 	.byte	0x03, 0x5f
        /*2052*/ 	.short	0x0101


	//----- nvinfo : EIATTR_EXIT_INSTR_OFFSETS
	.align		4
        /*2054*/ 	.byte	0x04, 0x1c
        /*2056*/ 	.short	(.L_21 - .L_20)


	//   ....[0]....
.L_20:
        /*2058*/ 	.word	0x0000cc10


	//----- nvinfo : EIATTR_REQNTID
	.align		4
.L_21:
        /*205c*/ 	.byte	0x04, 0x10
        /*205e*/ 	.short	(.L_23 - .L_22)
.L_22:
        /*2060*/ 	.word	0x00000080
        /*2064*/ 	.word	0x00000001
        /*2068*/ 	.word	0x00000001


	//----- nvinfo : EIATTR_CBANK_PARAM_SIZE
	.align		4
.L_23:
        /*206c*/ 	.byte	0x03, 0x19
        /*206e*/ 	.short	0x0028


	//----- nvinfo : EIATTR_PARAM_CBANK
	.align		4
        /*2070*/ 	.byte	0x04, 0x0a
        /*2072*/ 	.short	(.L_25 - .L_24)
	.align		4
.L_24:
        /*2074*/ 	.word	index@(.nv.constant0.gluon_mma)
        /*2078*/ 	.short	0x0210
        /*207a*/ 	.short	0x0028


	//----- nvinfo : EIATTR_SW_WAR
	.align		4
.L_25:
        /*207c*/ 	.byte	0x04, 0x36
        /*207e*/ 	.short	(.L_27 - .L_26)
.L_26:
        /*2080*/ 	.word	0x00000008
.L_27:


//--------------------- .nv.callgraph             --------------------------
	.section	.nv.callgraph,"",@"SHT_CUDA_CALLGRAPH"
	.align	4
	.sectionentsize	8
	.align		4
        /*0000*/ 	.word	0x00000000
	.align		4
        /*0004*/ 	.word	0xffffffff
	.align		4
        /*0008*/ 	.word	0x00000000
	.align		4
        /*000c*/ 	.word	0xfffffffe
	.align		4
        /*0010*/ 	.word	0x00000000
	.align		4
        /*0014*/ 	.word	0xfffffffd
	.align		4
        /*0018*/ 	.word	0x00000000
	.align		4
        /*001c*/ 	.word	0xfffffffc


//--------------------- .text.gluon_mma           --------------------------
	.section	.text.gluon_mma,"ax",@progbits
	.align	128
        .global         gluon_mma
        .type           gluon_mma,@function
        .size           gluon_mma,(.L_x_1 - gluon_mma)
        .other          gluon_mma,@"STO_CUDA_ENTRY STV_DEFAULT"
gluon_mma:
.text.gluon_mma:
[----:B------:R-:W0:Y:S01]  /*0000*/  LDC R1, c[0x0][0x28] ;  /* 0x00000a00ff017b82 */ /* 0x000e220000000800 */
[----:B------:R-:W1:Y:S01]  /*0010*/  S2R R8, SR_TID.X ;  /* 0x0000000000087919 */ /* 0x000e620000002100 */
[----:B------:R-:W-:Y:S01]  /*0020*/  ULDC.64 UR4, c[0x0][0x210] ;  /* 0x0000840000047ab9 */ /* 0x000fe20000000a00 */
[----:B------:R-:W-:Y:S01]  /*0030*/  ULDC.64 UR10, c[0x0][0x208] ;  /* 0x00008200000a7ab9 */ /* 0x000fe20000000a00 */
[----:B0-----:R-:W-:Y:S01]  /*0040*/  VIADD R1, R1, 0xfffff780 ;  /* 0xfffff78001017836 */ /* 0x001fe20000000000 */
[----:B-1----:R-:W-:Y:S02]  /*0050*/  SHF.R.U32.HI R231, RZ, 0x5, R8 ;  /* 0x00000005ffe77819 */ /* 0x002fe40000011608 */
[----:B------:R-:W-:Y:S02]  /*0060*/  LOP3.LUT R3, R8, 0x60, RZ, 0xc0, !PT ;  /* 0x0000006008037812 */ /* 0x000fe400078ec0ff */
[----:B------:R-:W-:Y:S02]  /*0070*/  SGXT.U32 R231, R231, 0x2 ;  /* 0x00000002e7e7781a */ /* 0x000fe40000000000 */
[----:B------:R-:W-:-:S02]  /*0080*/  IADD3 R4, P0, R3, UR4, RZ ;  /* 0x0000000403047c10 */ /* 0x000fc4000ff1e0ff */
[C---:B------:R-:W-:Y:S02]  /*0090*/  LOP3.LUT R233, R231.reuse, 0x10, RZ, 0xfc, !PT ;  /* 0x00000010e7e97812 */ /* 0x040fe400078efcff */
[----:B------:R-:W-:Y:S01]  /*00a0*/  LOP3.LUT R210, R231, 0x8, RZ, 0xfc, !PT ;  /* 0x00000008e7d27812 */ /* 0x000fe200078efcff */
[----:B------:R-:W-:Y:S01]  /*00b0*/  IMAD.X R5, RZ, RZ, UR5, P0 ;  /* 0x00000005ff057e24 */ /* 0x000fe200080e06ff */
[C---:B------:R-:W-:Y:S01]  /*00c0*/  LEA R10, P1, R233.reuse, UR4, 0x5 ;  /* 0x00000004e90a7c11 */ /* 0x040fe2000f8228ff */
[----:B------:R-:W-:Y:S01]  /*00d0*/  IMAD.SHL.U32 R9, R233, 0x10, RZ ;  /* 0x00000010e9097824 */ /* 0x000fe200078e00ff */
[----:B------:R-:W-:Y:S01]  /*00e0*/  LOP3.LUT R235, R231, 0x18, RZ, 0xfc, !PT ;  /* 0x00000018e7eb7812 */ /* 0x000fe200078efcff */
[C---:B------:R-:W-:Y:S01]  /*00f0*/  IMAD.SHL.U32 R2, R210.reuse, 0x10, RZ ;  /* 0x00000010d2027824 */ /* 0x040fe200078e00ff */
[----:B------:R-:W-:Y:S01]  /*0100*/  LEA R6, P0, R210, UR4, 0x5 ;  /* 0x00000004d2067c11 */ /* 0x000fe2000f8028ff */
[----:B------:R-:W-:Y:S01]  /*0110*/  STL [R1+0x7bc], R233 ;  /* 0x0007bce901007387 */ /* 0x000fe20000100800 */
[----:B------:R-:W-:-:S02]  /*0120*/  LOP3.LUT R0, R8, 0xf, RZ, 0xc0, !PT ;  /* 0x0000000f08007812 */ /* 0x000fc400078ec0ff */
[----:B------:R-:W-:Y:S01]  /*0130*/  LEA.HI.X R11, R9, UR5, RZ, 0x1, P1 ;  /* 0x00000005090b7c11 */ /* 0x000fe200088f0cff */
[----:B------:R-:W-:Y:S01]  /*0140*/  STL [R1+0x7c0], R235 ;  /* 0x0007c0eb01007387 */ /* 0x000fe20000100800 */
[C---:B------:R-:W-:Y:S01]  /*0150*/  SHF.L.U32 R13, R235.reuse, 0x4, RZ ;  /* 0x00000004eb0d7819 */ /* 0x040fe200000006ff */
[----:B------:R-:W-:Y:S01]  /*0160*/  IMAD.WIDE.U32 R4, R0, 0x2, R4 ;  /* 0x0000000200047825 */ /* 0x000fe200078e0004 */
[----:B------:R-:W-:Y:S02]  /*0170*/  LEA R12, P2, R235, UR4, 0x5 ;  /* 0x00000004eb0c7c11 */ /* 0x000fe4000f8428ff */
[----:B------:R-:W-:Y:S01]  /*0180*/  LEA.HI.X R7, R2, UR5, RZ, 0x1, P0 ;  /* 0x0000000502077c11 */ /* 0x000fe200080f0cff */
[C---:B------:R-:W-:Y:S01]  /*0190*/  IMAD.WIDE.U32 R10, R0.reuse, 0x2, R10 ;  /* 0x00000002000a7825 */ /* 0x040fe200078e000a */
[----:B------:R-:W-:Y:S01]  /*01a0*/  LOP3.LUT R241, R231, 0x30, RZ, 0xfc, !PT ;  /* 0x00000030e7f17812 */ /* 0x000fe200078efcff */
[----:B------:R0:W2:Y:S01]  /*01b0*/  LDG.E.U16 R2, desc[UR10][R4.64] ;  /* 0x0000000a04027981 */ /* 0x0000a2000c1e1500 */
[----:B------:R-:W-:Y:S01]  /*01c0*/  LEA.HI.X R13, R13, UR5, RZ, 0x1, P2 ;  /* 0x000000050d0d7c11 */ /* 0x000fe200090f0cff */
[C---:B------:R-:W-:Y:S01]  /*01d0*/  IMAD.WIDE.U32 R6, R0.reuse, 0x2, R6 ;  /* 0x0000000200067825 */ /* 0x040fe200078e0006 */
[C---:B------:R-:W-:Y:S01]  /*01e0*/  LOP3.LUT R237, R231.reuse, 0x20, RZ, 0xfc, !PT ;  /* 0x00000020e7ed7812 */ /* 0x040fe200078efcff */
[----:B------:R1:W3:Y:S01]  /*01f0*/  LDG.E.U16 R14, desc[UR10][R10.64] ;  /* 0x0000000a0a0e7981 */ /* 0x0002e2000c1e1500 */
[C---:B------:R-:W-:Y:S01]  /*0200*/  LOP3.LUT R239, R231.reuse, 0x28, RZ, 0xfc, !PT ;  /* 0x00000028e7ef7812 */ /* 0x040fe200078efcff */
[----:B------:R-:W-:Y:S01]  /*0210*/  IMAD.WIDE.U32 R12, R0, 0x2, R12 ;  /* 0x00000002000c7825 */ /* 0x000fe200078e000c */
[----:B------:R-:W-:Y:S01]  /*0220*/  LOP3.LUT R243, R231, 0x38, RZ, 0xfc, !PT ;  /* 0x00000038e7f37812 */ /* 0x000fe200078efcff */
[----:B------:R4:W5:Y:S02]  /*0230*/  LDG.E.U16 R9, desc[UR10][R6.64] ;  /* 0x0000000a06097981 */ /* 0x000964000c1e1500 */
[----:B0-----:R-:W-:Y:S01]  /*0240*/  IMAD.SHL.U32 R5, R241, 0x10, RZ ;  /* 0x00000010f1057824 */ /* 0x001fe200078e00ff */
[C---:B------:R-:W-:Y:S01]  /*0250*/  LEA R16, P0, R237.reuse, UR4, 0x5 ;  /* 0x00000004ed107c11 */ /* 0x040fe2000f8028ff */
[----:B------:R-:W-:Y:S01]  /*0260*/  IMAD.SHL.U32 R17, R237, 0x10, RZ ;  /* 0x00000010ed117824 */ /* 0x000fe200078e00ff */
[----:B------:R-:W-:-:S02]  /*0270*/  LOP3.LUT R245, R231, 0x40, RZ, 0xfc, !PT ;  /* 0x00000040e7f57812 */ /* 0x000fc400078efcff */
[----:B-1----:R-:W-:Y:S01]  /*0280*/  LEA R10, P2, R241, UR4, 0x5 ;  /* 0x00000004f10a7c11 */ /* 0x002fe2000f8428ff */
[C---:B------:R-:W-:Y:S01]  /*0290*/  IMAD.SHL.U32 R4, R239.reuse, 0x10, RZ ;  /* 0x00000010ef047824 */ /* 0x040fe200078e00ff */
[----:B------:R0:W2:Y:S01]  /*02a0*/  LDG.E.U16 R15, desc[UR10][R12.64] ;  /* 0x0000000a0c0f7981 */ /* 0x0000a2000c1e1500 */
[----:B----4-:R-:W-:Y:S02]  /*02b0*/  LEA R6, P1, R239, UR4, 0x5 ;  /* 0x00000004ef067c11 */ /* 0x010fe4000f8228ff */
[----:B------:R-:W-:Y:S02]  /*02c0*/  LEA.HI.X R11, R5, UR5, RZ, 0x1, P2 ;  /* 0x00000005050b7c11 */ /* 0x000fe400090f0cff */
[----:B------:R-:W-:Y:S02]  /*02d0*/  LEA.HI.X R17, R17, UR5, RZ, 0x1, P0 ;  /* 0x0000000511117c11 */ /* 0x000fe400080f0cff */
[----:B------:R-:W-:Y:S01]  /*02e0*/  LEA.HI.X R7, R4, UR5, RZ, 0x1, P1 ;  /* 0x0000000504077c11 */ /* 0x000fe200088f0cff */
[----:B------:R-:W-:Y:S01]  /*02f0*/  IMAD.WIDE.U32 R10, R0, 0x2, R10 ;  /* 0x00000002000a7825 */ /* 0x000fe200078e000a */
[----:B------:R-:W-:-:S02]  /*0300*/  SHF.L.U32 R18, R245, 0x4, RZ ;  /* 0x00000004f5127819 */ /* 0x000fc400000006ff */
[C---:B0-----:R-:W-:Y:S01]  /*0310*/  LEA R12, P3, R243.reuse, UR4, 0x5 ;  /* 0x00000004f30c7c11 */ /* 0x041fe2000f8628ff */
[----:B------:R-:W-:Y:S01]  /*0320*/  IMAD.SHL.U32 R13, R243, 0x10, RZ ;  /* 0x00000010f30d7824 */ /* 0x000fe200078e00ff */
[----:B------:R-:W-:Y:S02]  /*0330*/  LEA R20, P4, R245, UR4, 0x5 ;  /* 0x00000004f5147c11 */ /* 0x000fe4000f8828ff */
[----:B------:R-:W-:Y:S01]  /*0340*/  LOP3.LUT R23, R231, 0x58, RZ, 0xfc, !PT ;  /* 0x00000058e7177812 */ /* 0x000fe200078efcff */
[C---:B------:R-:W-:Y:S01]  /*0350*/  IMAD.WIDE.U32 R4, R0.reuse, 0x2, R16 ;  /* 0x0000000200047825 */ /* 0x040fe200078e0010 */
[----:B------:R-:W-:Y:S02]  /*0360*/  LEA.HI.X R13, R13, UR5, RZ, 0x1, P3 ;  /* 0x000000050d0d7c11 */ /* 0x000fe400098f0cff */
[C---:B------:R-:W-:Y:S01]  /*0370*/  LOP3.LUT R247, R231.reuse, 0x48, RZ, 0xfc, !PT ;  /* 0x00000048e7f77812 */ /* 0x040fe200078efcff */
[----:B------:R-:W-:Y:S01]  /*0380*/  IMAD.WIDE.U32 R6, R0, 0x2, R6 ;  /* 0x0000000200067825 */ /* 0x000fe200078e0006 */
[----:B------:R-:W-:Y:S01]  /*0390*/  LEA.HI.X R21, R18, UR5, RZ, 0x1, P4 ;  /* 0x0000000512157c11 */ /* 0x000fe2000a0f0cff */
[----:B------:R0:W4:Y:S01]  /*03a0*/  LDG.E.U16 R16, desc[UR10][R4.64] ;  /* 0x0000000a04107981 */ /* 0x000122000c1e1500 */
[----:B------:R-:W-:-:S03]  /*03b0*/  LOP3.LUT R24, R231, 0x50, RZ, 0xfc, !PT ;  /* 0x00000050e7187812 */ /* 0x000fc600078efcff */
[----:B------:R1:W4:Y:S01]  /*03c0*/  LDG.E.U16 R18, desc[UR10][R10.64] ;  /* 0x0000000a0a127981 */ /* 0x000322000c1e1500 */
[C---:B------:R-:W-:Y:S01]  /*03d0*/  IMAD.WIDE.U32 R12, R0.reuse, 0x2, R12 ;  /* 0x00000002000c7825 */ /* 0x040fe200078e000c */
[----:B------:R-:W-:Y:S02]  /*03e0*/  LOP3.LUT R225, R231, 0x60, RZ, 0xfc, !PT ;  /* 0x00000060e7e17812 */ /* 0x000fe400078efcff */
[----:B------:R1:W4:Y:S01]  /*03f0*/  LDG.E.U16 R17, desc[UR10][R6.64] ;  /* 0x0000000a06117981 */ /* 0x000322000c1e1500 */
[C---:B------:R-:W-:Y:S01]  /*0400*/  IMAD.SHL.U32 R22, R247.reuse, 0x10, RZ ;  /* 0x00000010f7167824 */ /* 0x040fe200078e00ff */
[----:B0-----:R-:W-:Y:S01]  /*0410*/  LEA R4, P0, R247, UR4, 0x5 ;  /* 0x00000004f7047c11 */ /* 0x001fe2000f8028ff */
[----:B------:R-:W-:Y:S01]  /*0420*/  IMAD.WIDE.U32 R20, R0, 0x2, R20 ;  /* 0x0000000200147825 */ /* 0x000fe200078e0014 */
[----:B------:R-:W-:Y:S01]  /*0430*/  LOP3.LUT R223, R231, 0x68, RZ, 0xfc, !PT ;  /* 0x00000068e7df7812 */ /* 0x000fe200078efcff */
[----:B------:R0:W4:Y:S01]  /*0440*/  LDG.E.U16 R19, desc[UR10][R12.64] ;  /* 0x0000000a0c137981 */ /* 0x000122000c1e1500 */
[C---:B-1----:R-:W-:Y:S01]  /*0450*/  LEA R10, P2, R23.reuse, UR4, 0x5 ;  /* 0x00000004170a7c11 */ /* 0x042fe2000f8428ff */
[----:B------:R-:W-:-:S02]  /*0460*/  IMAD.SHL.U32 R11, R23, 0x10, RZ ;  /* 0x00000010170b7824 */ /* 0x000fc400078e00ff */
[C---:B------:R-:W-:Y:S01]  /*0470*/  IMAD.SHL.U32 R7, R24.reuse, 0x10, RZ ;  /* 0x0000001018077824 */ /* 0x040fe200078e00ff */
[----:B------:R-:W-:Y:S01]  /*0480*/  LEA R6, P1, R24, UR4, 0x5 ;  /* 0x0000000418067c11 */ /* 0x000fe2000f8228ff */
[----:B------:R1:W4:Y:S01]  /*0490*/  LDG.E.U16 R20, desc[UR10][R20.64] ;  /* 0x0000000a14147981 */ /* 0x000322000c1e1500 */
[----:B------:R-:W-:Y:S02]  /*04a0*/  LEA.HI.X R11, R11, UR5, RZ, 0x1, P2 ;  /* 0x000000050b0b7c11 */ /* 0x000fe400090f0cff */
[----:B------:R-:W-:Y:S01]  /*04b0*/  LEA.HI.X R5, R22, UR5, RZ, 0x1, P0 ;  /* 0x0000000516057c11 */ /* 0x000fe200080f0cff */
[----:B0-----:R-:W-:Y:S01]  /*04c0*/  IMAD.SHL.U32 R13, R225, 0x10, RZ ;  /* 0x00000010e10d7824 */ /* 0x001fe200078e00ff */
[----:B------:R-:W-:Y:S01]  /*04d0*/  LEA.HI.X R7, R7, UR5, RZ, 0x1, P1 ;  /* 0x0000000507077c11 */ /* 0x000fe200088f0cff */
[----:B------:R-:W-:Y:S01]  /*04e0*/  IMAD.WIDE.U32 R10, R0, 0x2, R10 ;  /* 0x00000002000a7825 */ /* 0x000fe200078e000a */
[----:B------:R-:W-:Y:S02]  /*04f0*/  LEA R12, P3, R225, UR4, 0x5 ;  /* 0x00000004e10c7c11 */ /* 0x000fe4000f8628ff */
[----:B------:R-:W-:-:S02]  /*0500*/  LEA R26, P4, R223, UR4, 0x5 ;  /* 0x00000004df1a7c11 */ /* 0x000fc4000f8828ff */
[----:B-1----:R-:W-:Y:S01]  /*0510*/  SHF.L.U32 R21, R223, 0x4, RZ ;  /* 0x00000004df157819 */ /* 0x002fe200000006ff */
[C---:B------:R-:W-:Y:S01]  /*0520*/  IMAD.WIDE.U32 R4, R0.reuse, 0x2, R4 ;  /* 0x0000000200047825 */ /* 0x040fe200078e0004 */
[C---:B------:R-:W-:Y:S01]  /*0530*/  LOP3.LUT R215, R231.reuse, 0x80, RZ, 0xfc, !PT ;  /* 0x00000080e7d77812 */ /* 0x040fe200078efcff */
[----:B------:R0:W4:Y:S01]  /*0540*/  LDG.E.U16 R23, desc[UR10][R10.64] ;  /* 0x0000000a0a177981 */ /* 0x000122000c1e1500 */
[----:B------:R-:W-:Y:S01]  /*0550*/  LOP3.LUT R221, R231, 0x70, RZ, 0xfc, !PT ;  /* 0x00000070e7dd7812 */ /* 0x000fe200078efcff */
[C---:B------:R-:W-:Y:S01]  /*0560*/  IMAD.WIDE.U32 R6, R0.reuse, 0x2, R6 ;  /* 0x0000000200067825 */ /* 0x040fe200078e0006 */
[----:B------:R-:W-:Y:S02]  /*0570*/  LEA.HI.X R13, R13, UR5, RZ, 0x1, P3 ;  /* 0x000000050d0d7c11 */ /* 0x000fe400098f0cff */
[----:B------:R-:W-:Y:S02]  /*0580*/  LEA.HI.X R27, R21, UR5, RZ, 0x1, P4 ;  /* 0x00000005151b7c11 */ /* 0x000fe4000a0f0cff */
[----:B------:R-:W-:Y:S01]  /*0590*/  LOP3.LUT R217, R231, 0x78, RZ, 0xfc, !PT ;  /* 0x00000078e7d97812 */ /* 0x000fe200078efcff */
[----:B------:R1:W4:Y:S01]  /*05a0*/  LDG.E.U16 R21, desc[UR10][R4.64] ;  /* 0x0000000a04157981 */ /* 0x000322000c1e1500 */
[----:B------:R-:W-:Y:S01]  /*05b0*/  IMAD.SHL.U32 R28, R221, 0x10, RZ ;  /* 0x00000010dd1c7824 */ /* 0x000fe200078e00ff */
[C---:B0-----:R-:W-:Y:S01]  /*05c0*/  LEA R10, P2, R215.reuse, UR4, 0x5 ;  /* 0x00000004d70a7c11 */ /* 0x041fe2000f8428ff */
[----:B------:R-:W-:Y:S01]  /*05d0*/  IMAD.SHL.U32 R11, R215, 0x10, RZ ;  /* 0x00000010d70b7824 */ /* 0x000fe200078e00ff */
[----:B------:R0:W4:Y:S01]  /*05e0*/  LDG.E.U16 R22, desc[UR10][R6.64] ;  /* 0x0000000a06167981 */ /* 0x000122000c1e1500 */
[----:B------:R-:W-:Y:S01]  /*05f0*/  IMAD.WIDE.U32 R12, R0, 0x2, R12 ;  /* 0x00000002000c7825 */ /* 0x000fe200078e000c */
[----:B------:R-:W-:-:S03]  /*0600*/  LOP3.LUT R30, R231, 0x88, RZ, 0xfc, !PT ;  /* 0x00000088e71e7812 */ /* 0x000fc600078efcff */
[----:B------:R-:W-:Y:S01]  /*0610*/  IMAD.WIDE.U32 R26, R0, 0x2, R26 ;  /* 0x00000002001a7825 */ /* 0x000fe200078e001a */
[----:B-1----:R-:W-:Y:S01]  /*0620*/  LEA R4, P0, R221, UR4, 0x5 ;  /* 0x00000004dd047c11 */ /* 0x002fe2000f8028ff */
[----:B------:R1:W4:Y:S01]  /*0630*/  LDG.E.U16 R24, desc[UR10][R12.64] ;  /* 0x0000000a0c187981 */ /* 0x000322000c1e1500 */
[----:B------:R-:W-:Y:S01]  /*0640*/  LOP3.LUT R29, R231, 0x90, RZ, 0xfc, !PT ;  /* 0x00000090e71d7812 */ /* 0x000fe200078efcff */
[C---:B0-----:R-:W-:Y:S01]  /*0650*/  IMAD.SHL.U32 R7, R217.reuse, 0x10, RZ ;  /* 0x00000010d9077824 */ /* 0x041fe200078e00ff */
[----:B------:R-:W-:Y:S01]  /*0660*/  LEA R6, P1, R217, UR4, 0x5 ;  /* 0x00000004d9067c11 */ /* 0x000fe2000f8228ff */
[----:B------:R0:W4:Y:S01]  /*0670*/  LDG.E.U16 R25, desc[UR10][R26.64] ;  /* 0x0000000a1a197981 */ /* 0x000122000c1e1500 */
[----:B------:R-:W-:Y:S02]  /*0680*/  LEA.HI.X R11, R11, UR5, RZ, 0x1, P2 ;  /* 0x000000050b0b7c11 */ /* 0x000fe400090f0cff */
[----:B------:R-:W-:Y:S01]  /*0690*/  LEA.HI.X R5, R28, UR5, RZ, 0x1, P0 ;  /* 0x000000051c057c11 */ /* 0x000fe200080f0cff */
[C---:B-1----:R-:W-:Y:S01]  /*06a0*/  IMAD.SHL.U32 R13, R30.reuse, 0x10, RZ ;  /* 0x000000101e0d7824 */ /* 0x042fe200078e00ff */
[----:B------:R-:W-:-:S02]  /*06b0*/  LEA R12, P3, R30, UR4, 0x5 ;  /* 0x000000041e0c7c11 */ /* 0x000fc4000f8628ff */
[----:B------:R-:W-:Y:S01]  /*06c0*/  LEA.HI.X R7, R7, UR5, RZ, 0x1, P1 ;  /* 0x0000000507077c11 */ /* 0x000fe200088f0cff */
[C---:B------:R-:W-:Y:S01]  /*06d0*/  IMAD.WIDE.U32 R10, R0.reuse, 0x2, R10 ;  /* 0x00000002000a7825 */ /* 0x040fe200078e000a */
[C---:B0-----:R-:W-:Y:S02]  /*06e0*/  SHF.L.U32 R26, R29.reuse, 0x4, RZ ;  /* 0x000000041d1a7819 */ /* 0x041fe400000006ff */
[----:B------:R-:W-:Y:S01]  /*06f0*/  LEA R30, P4, R29, UR4, 0x5 ;  /* 0x000000041d1e7c11 */ /* 0x000fe2000f8828ff */
[C---:B------:R-:W-:Y:S01]  /*0700*/  IMAD.WIDE.U32 R4, R0.reuse, 0x2, R4 ;  /* 0x0000000200047825 */ /* 0x040fe200078e0004 */
[C---:B------:R-:W-:Y:S01]  /*0710*/  LOP3.LUT R37, R231.reuse, 0x98, RZ, 0xfc, !PT ;  /* 0x00000098e7257812 */ /* 0x040fe200078efcff */
[----:B------:R0:W4:Y:S01]  /*0720*/  LDG.E.U16 R28, desc[UR10][R10.64] ;  /* 0x0000000a0a1c7981 */ /* 0x000122000c1e1500 */
[----:B------:R-:W-:Y:S01]  /*0730*/  LOP3.LUT R35, R231, 0xa8, RZ, 0xfc, !PT ;  /* 0x000000a8e7237812 */ /* 0x000fe200078efcff */
[----:B------:R-:W-:Y:S01]  /*0740*/  IMAD.WIDE.U32 R6, R0, 0x2, R6 ;  /* 0x0000000200067825 */ /* 0x000fe200078e0006 */
[----:B------:R-:W-:-:S02]  /*0750*/  LEA.HI.X R13, R13, UR5, RZ, 0x1, P3 ;  /* 0x000000050d0d7c11 */ /* 0x000fc400098f0cff */
        /* <DEDUP_REMOVED lines=18> */
[----:B-1----:R-:W-:Y:S01]  /*0880*/  IMAD.SHL.U32 R13, R34, 0x10, RZ ;  /* 0x00000010220d7824 */ /* 0x002fe200078e00ff */
[----:B------:R-:W-:Y:S01]  /*0890*/  LEA.HI.X R7, R7, UR5, RZ, 0x1, P1 ;  /* 0x0000000507077c11 */ /* 0x000fe200088f0cff */
[----:B------:R-:W-:Y:S01]  /*08a0*/  IMAD.WIDE.U32 R4, R0, 0x2, R4 ;  /* 0x0000000200047825 */ /* 0x000fe200078e0004 */
[----:B------:R-:W-:-:S02]  /*08b0*/  LEA R12, P3, R34, UR4, 0x5 ;  /* 0x00000004220c7c11 */ /* 0x000fc4000f8628ff */
[C---:B0-----:R-:W-:Y:S01]  /*08c0*/  SHF.L.U32 R31, R33.reuse, 0x4, RZ ;  /* 0x00000004211f7819 */ /* 0x041fe200000006ff */
[C---:B------:R-:W-:Y:S01]  /*08d0*/  IMAD.WIDE.U32 R10, R0.reuse, 0x2, R10 ;  /* 0x00000002000a7825 */ /* 0x040fe200078e000a */
[----:B------:R-:W-:Y:S02]  /*08e0*/  LEA R36, P4, R33, UR4, 0x5 ;  /* 0x0000000421247c11 */ /* 0x000fe4000f8828ff */
[C---:B------:R-:W-:Y:S02]  /*08f0*/  LOP3.LUT R42, R231.reuse, 0xc0, RZ, 0xfc, !PT ;  /* 0x000000c0e72a7812 */ /* 0x040fe400078efcff */
[----:B------:R-:W-:Y:S01]  /*0900*/  LOP3.LUT R41, R231, 0xd0, RZ, 0xfc, !PT ;  /* 0x000000d0e7297812 */ /* 0x000fe200078efcff */
[----:B------:R-:W-:Y:S01]  /*0910*/  IMAD.WIDE.U32 R6, R0, 0x2, R6 ;  /* 0x0000000200067825 */ /* 0x000fe200078e0006 */
[----:B------:R-:W-:Y:S01]  /*0920*/  LEA.HI.X R13, R13, UR5, RZ, 0x1, P3 ;  /* 0x000000050d0d7c11 */ /* 0x000fe200098f0cff */
[----:B------:R0:W4:Y:S01]  /*0930*/  LDG.E.U16 R33, desc[UR10][R10.64] ;  /* 0x0000000a0a217981 */ /* 0x000122000c1e1500 */
[----:B------:R-:W-:Y:S01]  /*0940*/  LEA.HI.X R37, R31, UR5, RZ, 0x1, P4 ;  /* 0x000000051f257c11 */ /* 0x000fe2000a0f0cff */
[----:B------:R-:W-:Y:S01]  /*0950*/  IMAD.SHL.U32 R38, R42, 0x10, RZ ;  /* 0x000000102a267824 */ /* 0x000fe200078e00ff */
[C---:B------:R-:W-:Y:S01]  /*0960*/  LOP3.LUT R220, R231.reuse, 0xc8, RZ, 0xfc, !PT ;  /* 0x000000c8e7dc7812 */ /* 0x040fe200078efcff */
[----:B------:R1:W4:Y:S01]  /*0970*/  LDG.E.U16 R31, desc[UR10][R4.64] ;  /* 0x0000000a041f7981 */ /* 0x000322000c1e1500 */
[----:B------:R-:W-:Y:S01]  /*0980*/  IMAD.WIDE.U32 R12, R0, 0x2, R12 ;  /* 0x00000002000c7825 */ /* 0x000fe200078e000c */
[----:B------:R-:W-:-:S02]  /*0990*/  LOP3.LUT R40, R231, 0xd8, RZ, 0xfc, !PT ;  /* 0x000000d8e7287812 */ /* 0x000fc400078efcff */
[----:B------:R1:W4:Y:S01]  /*09a0*/  LDG.E.U16 R32, desc[UR10][R6.64] ;  /* 0x0000000a06207981 */ /* 0x000322000c1e1500 */
[C---:B0-----:R-:W-:Y:S01]  /*09b0*/  IMAD.SHL.U32 R11, R41.reuse, 0x10, RZ ;  /* 0x00000010290b7824 */ /* 0x041fe200078e00ff */
[----:B------:R-:W-:Y:S01]  /*09c0*/  LEA R10, P2, R41, UR4, 0x5 ;  /* 0x00000004290a7c11 */ /* 0x000fe2000f8428ff */
[----:B------:R-:W-:Y:S01]  /*09d0*/  IMAD.WIDE.U32 R36, R0, 0x2, R36 ;  /* 0x0000000200247825 */ /* 0x000fe200078e0024 */
[----:B------:R-:W-:Y:S01]  /*09e0*/  LOP3.LUT R39, R231, 0xe0, RZ, 0xfc, !PT ;  /* 0x000000e0e7277812 */ /* 0x000fe200078efcff */
[----:B------:R0:W4:Y:S01]  /*09f0*/  LDG.E.U16 R34, desc[UR10][R12.64] ;  /* 0x0000000a0c227981 */ /* 0x000122000c1e1500 */
[----:B-1----:R-:W-:Y:S01]  /*0a00*/  LEA R4, P0, R42, UR4, 0x5 ;  /* 0x000000042a047c11 */ /* 0x002fe2000f8028ff */
[C---:B------:R-:W-:Y:S01]  /*0a10*/  IMAD.SHL.U32 R7, R220.reuse, 0x10, RZ ;  /* 0x00000010dc077824 */ /* 0x040fe200078e00ff */
[----:B------:R-:W-:Y:S01]  /*0a20*/  LEA R6, P1, R220, UR4, 0x5 ;  /* 0x00000004dc067c11 */ /* 0x000fe2000f8228ff */
[----:B------:R1:W4:Y:S01]  /*0a30*/  LDG.E.U16 R35, desc[UR10][R36.64] ;  /* 0x0000000a24237981 */ /* 0x000322000c1e1500 */
[----:B------:R-:W-:-:S02]  /*0a40*/  LEA.HI.X R5, R38, UR5, RZ, 0x1, P0 ;  /* 0x0000000526057c11 */ /* 0x000fc400080f0cff */
[----:B------:R-:W-:Y:S01]  /*0a50*/  LEA.HI.X R11, R11, UR5, RZ, 0x1, P2 ;  /* 0x000000050b0b7c11 */ /* 0x000fe200090f0cff */
[C---:B0-----:R-:W-:Y:S01]  /*0a60*/  IMAD.SHL.U32 R13, R40.reuse, 0x10, RZ ;  /* 0x00000010280d7824 */ /* 0x041fe200078e00ff */
[----:B------:R-:W-:Y:S01]  /*0a70*/  LEA R12, P3, R40, UR4, 0x5 ;  /* 0x00000004280c7c11 */ /* 0x000fe2000f8628ff */
[C---:B------:R-:W-:Y:S01]  /*0a80*/  IMAD.WIDE.U32 R4, R0.reuse, 0x2, R4 ;  /* 0x0000000200047825 */ /* 0x040fe200078e0004 */
[----:B------:R-:W-:Y:S02]  /*0a90*/  LEA.HI.X R7, R7, UR5, RZ, 0x1, P1 ;  /* 0x0000000507077c11 */ /* 0x000fe400088f0cff */
[C---:B------:R-:W-:Y:S02]  /*0aa0*/  LEA R40, P4, R39.reuse, UR4, 0x5 ;  /* 0x0000000427287c11 */ /* 0x040fe4000f8828ff */
[----:B-1----:R-:W-:Y:S01]  /*0ab0*/  SHF.L.U32 R36, R39, 0x4, RZ ;  /* 0x0000000427247819 */ /* 0x002fe200000006ff */
[----:B------:R-:W-:Y:S01]  /*0ac0*/  IMAD.WIDE.U32 R10, R0, 0x2, R10 ;  /* 0x00000002000a7825 */ /* 0x000fe200078e000a */
[----:B------:R-:W-:-:S02]  /*0ad0*/  LOP3.LUT R44, R231, 0xf0, RZ, 0xfc, !PT ;  /* 0x000000f0e72c7812 */ /* 0x000fc400078efcff */
[C---:B------:R-:W-:Y:S02]  /*0ae0*/  LOP3.LUT R42, R231.reuse, 0xe8, RZ, 0xfc, !PT ;  /* 0x000000e8e72a7812 */ /* 0x040fe400078efcff */
[----:B------:R-:W-:Y:S01]  /*0af0*/  LOP3.LUT R209, R231, 0x4, RZ, 0xfc, !PT ;  /* 0x00000004e7d17812 */ /* 0x000fe200078efcff */
[----:B------:R-:W-:Y:S01]  /*0b00*/  IMAD.WIDE.U32 R6, R0, 0x2, R6 ;  /* 0x0000000200067825 */ /* 0x000fe200078e0006 */
[----:B------:R-:W-:Y:S01]  /*0b10*/  LEA.HI.X R41, R36, UR5, RZ, 0x1, P4 ;  /* 0x0000000524297c11 */ /* 0x000fe2000a0f0cff */
[----:B------:R0:W4:Y:S01]  /*0b20*/  LDG.E.U16 R38, desc[UR10][R10.64] ;  /* 0x0000000a0a267981 */ /* 0x000122000c1e1500 */
[----:B------:R-:W-:Y:S02]  /*0b30*/  LEA.HI.X R13, R13, UR5, RZ, 0x1, P3 ;  /* 0x000000050d0d7c11 */ /* 0x000fe400098f0cff */
[C---:B------:R-:W-:Y:S01]  /*0b40*/  LOP3.LUT R46, R231.reuse, 0xf8, RZ, 0xfc, !PT ;  /* 0x000000f8e72e7812 */ /* 0x040fe200078efcff */
[----:B------:R1:W4:Y:S01]  /*0b50*/  LDG.E.U16 R36, desc[UR10][R4.64] ;  /* 0x0000000a04247981 */ /* 0x000322000c1e1500 */
[----:B------:R-:W-:Y:S01]  /*0b60*/  IMAD.SHL.U32 R43, R42, 0x10, RZ ;  /* 0x000000102a2b7824 */ /* 0x000fe200078e00ff */
[----:B------:R-:W-:-:S02]  /*0b70*/  LOP3.LUT R232, R231, 0xc, RZ, 0xfc, !PT ;  /* 0x0000000ce7e87812 */ /* 0x000fc400078efcff */
[----:B------:R-:W-:Y:S01]  /*0b80*/  LEA R42, P2, R42, UR4, 0x5 ;  /* 0x000000042a2a7c11 */ /* 0x000fe2000f8428ff */
[----:B------:R1:W4:Y:S01]  /*0b90*/  LDG.E.U16 R37, desc[UR10][R6.64] ;  /* 0x0000000a06257981 */ /* 0x000322000c1e1500 */
[C---:B0-----:R-:W-:Y:S02]  /*0ba0*/  IMAD.SHL.U32 R10, R209.reuse, 0x10, RZ ;  /* 0x00000010d10a7824 */ /* 0x041fe400078e00ff */
[C---:B-1----:R-:W-:Y:S01]  /*0bb0*/  IMAD.SHL.U32 R5, R44.reuse, 0x10, RZ ;  /* 0x000000102c057824 */ /* 0x042fe200078e00ff */
[----:B------:R-:W-:Y:S02]  /*0bc0*/  LEA R44, P3, R44, UR4, 0x5 ;  /* 0x000000042c2c7c11 */ /* 0x000fe4000f8628ff */
[----:B------:R-:W-:Y:S01]  /*0bd0*/  LEA R4, P0, R209, UR4, 0x5 ;  /* 0x00000004d1047c11 */ /* 0x000fe2000f8028ff */
[----:B------:R-:W-:Y:S01]  /*0be0*/  IMAD.WIDE.U32 R12, R0, 0x2, R12 ;  /* 0x00000002000c7825 */ /* 0x000fe200078e000c */
[----:B------:R-:W-:-:S03]  /*0bf0*/  LEA.HI.X R45, R5, UR5, RZ, 0x1, P3 ;  /* 0x00000005052d7c11 */ /* 0x000fc600098f0cff */
[C---:B------:R-:W-:Y:S01]  /*0c00*/  IMAD.SHL.U32 R7, R46.reuse, 0x10, RZ ;  /* 0x000000102e077824 */ /* 0x040fe200078e00ff */
[----:B------:R-:W-:Y:S01]  /*0c10*/  LEA R46, P4, R46, UR4, 0x5 ;  /* 0x000000042e2e7c11 */ /* 0x000fe2000f8828ff */
[----:B------:R-:W-:Y:S01]  /*0c20*/  IMAD.WIDE.U32 R40, R0, 0x2, R40 ;  /* 0x0000000200287825 */ /* 0x000fe200078e0028 */
[C---:B------:R-:W-:Y:S01]  /*0c30*/  SHF.L.U32 R11, R232.reuse, 0x4, RZ ;  /* 0x00000004e80b7819 */ /* 0x040fe200000006ff */
[----:B------:R0:W4:Y:S01]  /*0c40*/  LDG.E.U16 R39, desc[UR10][R12.64] ;  /* 0x0000000a0c277981 */ /* 0x000122000c1e1500 */
[----:B------:R-:W-:Y:S02]  /*0c50*/  LEA R6, P1, R232, UR4, 0x5 ;  /* 0x00000004e8067c11 */ /* 0x000fe4000f8228ff */
[----:B------:R-:W-:Y:S01]  /*0c60*/  LEA.HI.X R43, R43, UR5, RZ, 0x1, P2 ;  /* 0x000000052b2b7c11 */ /* 0x000fe200090f0cff */
[----:B------:R-:W4:Y:S01]  /*0c70*/  LDG.E.U16 R40, desc[UR10][R40.64] ;  /* 0x0000000a28287981 */ /* 0x000f22000c1e1500 */
[----:B------:R-:W-:Y:S02]  /*0c80*/  LEA.HI.X R5, R10, UR5, RZ, 0x1, P0 ;  /* 0x000000050a057c11 */ /* 0x000fe400080f0cff */
[----:B------:R-:W-:-:S02]  /*0c90*/  LEA.HI.X R47, R7, UR5, RZ, 0x1, P4 ;  /* 0x00000005072f7c11 */ /* 0x000fc4000a0f0cff */
[----:B------:R-:W-:Y:S01]  /*0ca0*/  LEA.HI.X R7, R11, UR5, RZ, 0x1, P1 ;  /* 0x000000050b077c11 */ /* 0x000fe200088f0cff */
[C---:B0-----:R-:W-:Y:S01]  /*0cb0*/  IMAD.WIDE.U32 R12, R0.reuse, 0x2, R44 ;  /* 0x00000002000c7825 */ /* 0x041fe200078e002c */
[C---:B------:R-:W-:Y:S02]  /*0cc0*/  LOP3.LUT R234, R231.reuse, 0x14, RZ, 0xfc, !PT ;  /* 0x00000014e7ea7812 */ /* 0x040fe400078efcff */
[C---:B------:R-:W-:Y:S01]  /*0cd0*/  LOP3.LUT R236, R231.reuse, 0x1c, RZ, 0xfc, !PT ;  /* 0x0000001ce7ec7812 */ /* 0x040fe200078efcff */
[C---:B------:R-:W-:Y:S01]  /*0ce0*/  IMAD.WIDE.U32 R10, R0.reuse, 0x2, R42 ;  /* 0x00000002000a7825 */ /* 0x040fe200078e002a */
[C---:B------:R-:W-:Y:S01]  /*0cf0*/  LOP3.LUT R240, R231.reuse, 0x2c, RZ, 0xfc, !PT ;  /* 0x0000002ce7f07812 */ /* 0x040fe200078efcff */
[----:B------:R0:W4:Y:S02]  /*0d00*/  LDG.E.U16 R42, desc[UR10][R12.64] ;  /* 0x0000000a0c2a7981 */ /* 0x000124000c1e1500 */
[C---:B------:R-:W-:Y:S01]  /*0d10*/  IMAD.WIDE.U32 R4, R0.reuse, 0x2, R4 ;  /* 0x0000000200047825 */ /* 0x040fe200078e0004 */
[C---:B------:R-:W-:Y:S01]  /*0d20*/  LOP3.LUT R238, R231.reuse, 0x24, RZ, 0xfc, !PT ;  /* 0x00000024e7ee7812 */ /* 0x040fe200078efcff */
[----:B------:R1:W4:Y:S02]  /*0d30*/  LDG.E.U16 R41, desc[UR10][R10.64] ;  /* 0x0000000a0a297981 */ /* 0x000324000c1e1500 */
[C---:B------:R-:W-:Y:S01]  /*0d40*/  IMAD.WIDE.U32 R46, R0.reuse, 0x2, R46 ;  /* 0x00000002002e7825 */ /* 0x040fe200078e002e */
[----:B------:R-:W-:Y:S01]  /*0d50*/  LOP3.LUT R242, R231, 0x34, RZ, 0xfc, !PT ;  /* 0x00000034e7f27812 */ /* 0x000fe200078efcff */
[----:B------:R1:W4:Y:S02]  /*0d60*/  LDG.E.U16 R44, desc[UR10][R4.64] ;  /* 0x0000000a042c7981 */ /* 0x000324000c1e1500 */
[----:B------:R-:W-:Y:S01]  /*0d70*/  IMAD.WIDE.U32 R6, R0, 0x2, R6 ;  /* 0x0000000200067825 */ /* 0x000fe200078e0006 */
[----:B0-----:R-:W-:Y:S01]  /*0d80*/  LEA R12, P1, R236, UR4, 0x5 ;  /* 0x00000004ec0c7c11 */ /* 0x001fe2000f8228ff */
[----:B------:R0:W4:Y:S02]  /*0d90*/  LDG.E.U16 R43, desc[UR10][R46.64] ;  /* 0x0000000a2e2b7981 */ /* 0x000124000c1e1500 */
[C---:B------:R-:W-:Y:S01]  /*0da0*/  IMAD.SHL.U32 R49, R234.reuse, 0x10, RZ ;  /* 0x00000010ea317824 */ /* 0x040fe200078e00ff */
[----:B-1----:R-:W-:Y:S01]  /*0db0*/  LEA R10, P0, R234, UR4, 0x5 ;  /* 0x00000004ea0a7c11 */ /* 0x002fe2000f8028ff */
[----:B------:R-:W-:Y:S01]  /*0dc0*/  IMAD.SHL.U32 R13, R236, 0x10, RZ ;  /* 0x00000010ec0d7824 */ /* 0x000fe200078e00ff */
[C---:B------:R-:W-:Y:S01]  /*0dd0*/  LEA R48, P3, R240.reuse, UR4, 0x5 ;  /* 0x00000004f0307c11 */ /* 0x040fe2000f8628ff */
[----:B------:R-:W-:Y:S01]  /*0de0*/  IMAD.SHL.U32 R5, R240, 0x10, RZ ;  /* 0x00000010f0057824 */ /* 0x000fe200078e00ff */
[----:B------:R1:W4:Y:S01]  /*0df0*/  LDG.E.U16 R45, desc[UR10][R6.64] ;  /* 0x0000000a062d7981 */ /* 0x000322000c1e1500 */
[----:B------:R-:W-:Y:S01]  /*0e00*/  IMAD.SHL.U32 R4, R238, 0x10, RZ ;  /* 0x00000010ee047824 */ /* 0x000fe200078e00ff */
[----:B------:R-:W-:-:S02]  /*0e10*/  LEA R50, P4, R242, UR4, 0x5 ;  /* 0x00000004f2327c11 */ /* 0x000fc4000f8828ff */
[----:B0-----:R-:W-:Y:S02]  /*0e20*/  LEA R46, P2, R238, UR4, 0x5 ;  /* 0x00000004ee2e7c11 */ /* 0x001fe4000f8428ff */
[----:B------:R-:W-:Y:S02]  /*0e30*/  LEA.HI.X R11, R49, UR5, RZ, 0x1, P0 ;  /* 0x00000005310b7c11 */ /* 0x000fe400080f0cff */
[----:B------:R-:W-:Y:S02]  /*0e40*/  LEA.HI.X R13, R13, UR5, RZ, 0x1, P1 ;  /* 0x000000050d0d7c11 */ /* 0x000fe400088f0cff */
[----:B-1----:R-:W-:Y:S02]  /*0e50*/  SHF.L.U32 R6, R242, 0x4, RZ ;  /* 0x00000004f2067819 */ /* 0x002fe400000006ff */
[----:B------:R-:W-:Y:S02]  /*0e60*/  LEA.HI.X R49, R5, UR5, RZ, 0x1, P3 ;  /* 0x0000000505317c11 */ /* 0x000fe400098f0cff */
[----:B------:R-:W-:-:S02]  /*0e70*/  LEA.HI.X R47, R4, UR5, RZ, 0x1, P2 ;  /* 0x00000005042f7c11 */ /* 0x000fc400090f0cff */
[----:B------:R-:W-:Y:S01]  /*0e80*/  LEA.HI.X R51, R6, UR5, RZ, 0x1, P4 ;  /* 0x0000000506337c11 */ /* 0x000fe2000a0f0cff */
[C---:B------:R-:W-:Y:S01]  /*0e90*/  IMAD.WIDE.U32 R6, R0.reuse, 0x2, R12 ;  /* 0x0000000200067825 */ /* 0x040fe200078e000c */
[C---:B------:R-:W-:Y:S02]  /*0ea0*/  LOP3.LUT R244, R231.reuse, 0x3c, RZ, 0xfc, !PT ;  /* 0x0000003ce7f47812 */ /* 0x040fe400078efcff */
[C---:B------:R-:W-:Y:S01]  /*0eb0*/  LOP3.LUT R54, R231.reuse, 0x54, RZ, 0xfc, !PT ;  /* 0x00000054e7367812 */ /* 0x040fe200078efcff */
[----:B------:R-:W-:Y:S01]  /*0ec0*/  IMAD.WIDE.U32 R12, R0, 0x2, R48 ;  /* 0x00000002000c7825 */ /* 0x000fe200078e0030 */
[----:B------:R-:W-:-:S03]  /*0ed0*/  LOP3.LUT R246, R231, 0x44, RZ, 0xfc, !PT ;  /* 0x00000044e7f67812 */ /* 0x000fc600078efcff */
[C---:B------:R-:W-:Y:S01]  /*0ee0*/  IMAD.WIDE.U32 R4, R0.reuse, 0x2, R10 ;  /* 0x0000000200047825 */ /* 0x040fe200078e000a */
[----:B------:R-:W-:Y:S01]  /*0ef0*/  LOP3.LUT R55, R231, 0x4c, RZ, 0xfc, !PT ;  /* 0x0000004ce7377812 */ /* 0x000fe200078efcff */
[----:B------:R0:W4:Y:S02]  /*0f00*/  LDG.E.U16 R49, desc[UR10][R12.64] ;  /* 0x0000000a0c317981 */ /* 0x000124000c1e1500 */
[----:B------:R-:W-:Y:S02]  /*0f10*/  IMAD.WIDE.U32 R10, R0, 0x2, R46 ;  /* 0x00000002000a7825 */ /* 0x000fe400078e002e */
[----:B------:R1:W4:Y:S02]  /*0f20*/  LDG.E.U16 R46, desc[UR10][R4.64] ;  /* 0x0000000a042e7981 */ /* 0x000324000c1e1500 */
[----:B------:R-:W-:Y:S02]  /*0f30*/  IMAD.SHL.U32 R53, R244, 0x10, RZ ;  /* 0x00000010f4357824 */ /* 0x000fe400078e00ff */
[----:B------:R3:W4:Y:S01]  /*0f40*/  LDG.E.U16 R47, desc[UR10][R6.64] ;  /* 0x0000000a062f7981 */ /* 0x000722000c1e1500 */
[C---:B0-----:R-:W-:Y:S01]  /*0f50*/  IMAD.SHL.U32 R13, R54.reuse, 0x10, RZ ;  /* 0x00000010360d7824 */ /* 0x041fe200078e00ff */
[----:B------:R-:W-:Y:S01]  /*0f60*/  LEA R12, P3, R54, UR4, 0x5 ;  /* 0x00000004360c7c11 */ /* 0x000fe2000f8628ff */
[----:B------:R-:W-:Y:S01]  /*0f70*/  IMAD.WIDE.U32 R50, R0, 0x2, R50 ;  /* 0x0000000200327825 */ /* 0x000fe200078e0032 */
[----:B------:R0:W4:Y:S01]  /*0f80*/  LDG.E.U16 R48, desc[UR10][R10.64] ;  /* 0x0000000a0a307981 */ /* 0x000122000c1e1500 */
[----:B-1----:R-:W-:-:S02]  /*0f90*/  LEA R4, P0, R244, UR4, 0x5 ;  /* 0x00000004f4047c11 */ /* 0x002fc4000f8028ff */
[C---:B---3--:R-:W-:Y:S01]  /*0fa0*/  IMAD.SHL.U32 R7, R246.reuse, 0x10, RZ ;  /* 0x00000010f6077824 */ /* 0x048fe200078e00ff */
[----:B------:R-:W-:Y:S01]  /*0fb0*/  LEA R6, P1, R246, UR4, 0x5 ;  /* 0x00000004f6067c11 */ /* 0x000fe2000f8228ff */
[----:B------:R1:W3:Y:S01]  /*0fc0*/  LDG.E.U16 R50, desc[UR10][R50.64] ;  /* 0x0000000a32327981 */ /* 0x0002e2000c1e1500 */
[----:B------:R-:W-:Y:S01]  /*0fd0*/  LOP3.LUT R52, R231, 0x5c, RZ, 0xfc, !PT ;  /* 0x0000005ce7347812 */ /* 0x000fe200078efcff */
[C---:B0-----:R-:W-:Y:S01]  /*0fe0*/  IMAD.SHL.U32 R11, R55.reuse, 0x10, RZ ;  /* 0x00000010370b7824 */ /* 0x041fe200078e00ff */
[----:B------:R-:W-:Y:S02]  /*0ff0*/  LEA R10, P2, R55, UR4, 0x5 ;  /* 0x00000004370a7c11 */ /* 0x000fe4000f8428ff */
[----:B------:R-:W-:Y:S02]  /*1000*/  LEA.HI.X R5, R53, UR5, RZ, 0x1, P0 ;  /* 0x0000000535057c11 */ /* 0x000fe400080f0cff */
[----:B------:R-:W-:Y:S02]  /*1010*/  LEA.HI.X R13, R13, UR5, RZ, 0x1, P3 ;  /* 0x000000050d0d7c11 */ /* 0x000fe400098f0cff */
[----:B------:R-:W-:-:S02]  /*1020*/  LEA.HI.X R7, R7, UR5, RZ, 0x1, P1 ;  /* 0x0000000507077c11 */ /* 0x000fc400088f0cff */
[----:B------:R-:W-:Y:S01]  /*1030*/  LEA.HI.X R11, R11, UR5, RZ, 0x1, P2 ;  /* 0x000000050b0b7c11 */ /* 0x000fe200090f0cff */
[----:B------:R-:W-:Y:S01]  /*1040*/  IMAD.WIDE.U32 R4, R0, 0x2, R4 ;  /* 0x0000000200047825 */ /* 0x000fe200078e0004 */
[C---:B-1----:R-:W-:Y:S02]  /*1050*/  SHF.L.U32 R51, R52.reuse, 0x4, RZ ;  /* 0x0000000434337819 */ /* 0x042fe400000006ff */
[----:B------:R-:W-:Y:S01]  /*1060*/  LEA R52, P4, R52, UR4, 0x5 ;  /* 0x0000000434347c11 */ /* 0x000fe2000f8828ff */
[C---:B------:R-:W-:Y:S01]  /*1070*/  IMAD.WIDE.U32 R12, R0.reuse, 0x2, R12 ;  /* 0x00000002000c7825 */ /* 0x040fe200078e000c */
[C---:B------:R-:W-:Y:S02]  /*1080*/  LOP3.LUT R224, R231.reuse, 0x64, RZ, 0xfc, !PT ;  /* 0x00000064e7e07812 */ /* 0x040fe400078efcff */
[C---:B------:R-:W-:Y:S01]  /*1090*/  LOP3.LUT R216, R231.reuse, 0x7c, RZ, 0xfc, !PT ;  /* 0x0000007ce7d87812 */ /* 0x040fe200078efcff */
[C---:B------:R-:W-:Y:S01]  /*10a0*/  IMAD.WIDE.U32 R6, R0.reuse, 0x2, R6 ;  /* 0x0000000200067825 */ /* 0x040fe200078e0006 */
[----:B------:R-:W-:Y:S01]  /*10b0*/  LOP3.LUT R222, R231, 0x6c, RZ, 0xfc, !PT ;  /* 0x0000006ce7de7812 */ /* 0x000fe200078efcff */
[----:B------:R0:W3:Y:S01]  /*10c0*/  LDG.E.U16 R62, desc[UR10][R12.64] ;  /* 0x0000000a0c3e7981 */ /* 0x0000e2000c1e1500 */
[----:B------:R-:W-:Y:S01]  /*10d0*/  LEA.HI.X R53, R51, UR5, RZ, 0x1, P4 ;  /* 0x0000000533357c11 */ /* 0x000fe2000a0f0cff */
[----:B------:R-:W-:Y:S01]  /*10e0*/  IMAD.WIDE.U32 R10, R0, 0x2, R10 ;  /* 0x00000002000a7825 */ /* 0x000fe200078e000a */
[----:B------:R-:W-:Y:S01]  /*10f0*/  LOP3.LUT R218, R231, 0x74, RZ, 0xfc, !PT ;  /* 0x00000074e7da7812 */ /* 0x000fe200078efcff */
[----:B------:R1:W3:Y:S02]  /*1100*/  LDG.E.U16 R51, desc[UR10][R4.64] ;  /* 0x0000000a04337981 */ /* 0x0002e4000c1e1500 */
[----:B------:R-:W-:-:S02]  /*1110*/  IMAD.SHL.U32 R54, R224, 0x10, RZ ;  /* 0x00000010e0367824 */ /* 0x000fc400078e00ff */
[----:B------:R5:W3:Y:S01]  /*1120*/  LDG.E.U16 R60, desc[UR10][R6.64] ;  /* 0x0000000a063c7981 */ /* 0x000ae2000c1e1500 */
[C---:B0-----:R-:W-:Y:S01]  /*1130*/  IMAD.SHL.U32 R13, R216.reuse, 0x10, RZ ;  /* 0x00000010d80d7824 */ /* 0x041fe200078e00ff */
[----:B------:R-:W-:Y:S02]  /*1140*/  LEA R12, P3, R216, UR4, 0x5 ;  /* 0x00000004d80c7c11 */ /* 0x000fe4000f8628ff */
[----:B------:R0:W3:Y:S01]  /*1150*/  LDG.E.U16 R61, desc[UR10][R10.64] ;  /* 0x0000000a0a3d7981 */ /* 0x0000e2000c1e1500 */
[----:B-1----:R-:W-:Y:S01]  /*1160*/  LEA R4, P0, R224, UR4, 0x5 ;  /* 0x00000004e0047c11 */ /* 0x002fe2000f8028ff */
[----:B------:R-:W-:Y:S01]  /*1170*/  IMAD.WIDE.U32 R52, R0, 0x2, R52 ;  /* 0x0000000200347825 */ /* 0x000fe200078e0034 */
[----:B------:R-:W-:Y:S02]  /*1180*/  LOP3.LUT R214, R231, 0x84, RZ, 0xfc, !PT ;  /* 0x00000084e7d67812 */ /* 0x000fe400078efcff */
[C---:B-----5:R-:W-:Y:S01]  /*1190*/  LEA R6, P1, R222.reuse, UR4, 0x5 ;  /* 0x00000004de067c11 */ /* 0x060fe2000f8228ff */
[----:B------:R-:W-:Y:S01]  /*11a0*/  IMAD.SHL.U32 R7, R222, 0x10, RZ ;  /* 0x00000010de077824 */ /* 0x000fe200078e00ff */
[----:B------:R-:W-:Y:S01]  /*11b0*/  LEA.HI.X R5, R54, UR5, RZ, 0x1, P0 ;  /* 0x0000000536057c11 */ /* 0x000fe200080f0cff */
[----:B------:R1:W5:Y:S01]  /*11c0*/  LDG.E.U16 R63, desc[UR10][R52.64] ;  /* 0x0000000a343f7981 */ /* 0x000362000c1e1500 */
[C---:B0-----:R-:W-:Y:S01]  /*11d0*/  IMAD.SHL.U32 R11, R218.reuse, 0x10, RZ ;  /* 0x00000010da0b7824 */ /* 0x041fe200078e00ff */
[----:B------:R-:W-:-:S02]  /*11e0*/  LEA R10, P2, R218, UR4, 0x5 ;  /* 0x00000004da0a7c11 */ /* 0x000fc4000f8428ff */
[----:B------:R-:W-:Y:S02]  /*11f0*/  LEA.HI.X R13, R13, UR5, RZ, 0x1, P3 ;  /* 0x000000050d0d7c11 */ /* 0x000fe400098f0cff */
[----:B------:R-:W-:Y:S01]  /*1200*/  LEA.HI.X R7, R7, UR5, RZ, 0x1, P1 ;  /* 0x0000000507077c11 */ /* 0x000fe200088f0cff */
[----:B------:R-:W-:Y:S01]  /*1210*/  IMAD.WIDE.U32 R4, R0, 0x2, R4 ;  /* 0x0000000200047825 */ /* 0x000fe200078e0004 */
[----:B------:R-:W-:Y:S02]  /*1220*/  LEA.HI.X R11, R11, UR5, RZ, 0x1, P2 ;  /* 0x000000050b0b7c11 */ /* 0x000fe400090f0cff */
[----:B-1----:R-:W-:Y:S01]  /*1230*/  SHF.L.U32 R52, R214, 0x4, RZ ;  /* 0x00000004d6347819 */ /* 0x002fe200000006ff */
[----:B------:R-:W-:Y:S01]  /*1240*/  IMAD.WIDE.U32 R12, R0, 0x2, R12 ;  /* 0x00000002000c7825 */ /* 0x000fe200078e000c */
[----:B------:R-:W-:Y:S01]  /*1250*/  LEA R68, P4, R214, UR4, 0x5 ;  /* 0x00000004d6447c11 */ /* 0x000fe2000f8828ff */
[----:B------:R0:W5:Y:S01]  /*1260*/  LDG.E.U16 R64, desc[UR10][R4.64] ;  /* 0x0000000a04407981 */ /* 0x000162000c1e1500 */
[C---:B------:R-:W-:Y:S01]  /*1270*/  LOP3.LUT R59, R231.reuse, 0x8c, RZ, 0xfc, !PT ;  /* 0x0000008ce73b7812 */ /* 0x040fe200078efcff */
[----:B------:R-:W-:Y:S01]  /*1280*/  IMAD.WIDE.U32 R6, R0, 0x2, R6 ;  /* 0x0000000200067825 */ /* 0x000fe200078e0006 */
[C---:B------:R-:W-:Y:S01]  /*1290*/  LOP3.LUT R55, R231.reuse, 0xa4, RZ, 0xfc, !PT ;  /* 0x000000a4e7377812 */ /* 0x040fe200078efcff */
[----:B------:R1:W5:Y:S01]  /*12a0*/  LDG.E.U16 R67, desc[UR10][R12.64] ;  /* 0x0000000a0c437981 */ /* 0x000362000c1e1500 */
[----:B------:R-:W-:Y:S01]  /*12b0*/  LEA.HI.X R69, R52, UR5, RZ, 0x1, P4 ;  /* 0x0000000534457c11 */ /* 0x000fe2000a0f0cff */
[----:B------:R-:W-:Y:S01]  /*12c0*/  IMAD.WIDE.U32 R10, R0, 0x2, R10 ;  /* 0x00000002000a7825 */ /* 0x000fe200078e000a */
[C---:B------:R-:W-:Y:S01]  /*12d0*/  LOP3.LUT R58, R231.reuse, 0x94, RZ, 0xfc, !PT ;  /* 0x00000094e73a7812 */ /* 0x040fe200078efcff */
[----:B------:R2:W5:Y:S01]  /*12e0*/  LDG.E.U16 R65, desc[UR10][R6.64] ;  /* 0x0000000a06417981 */ /* 0x000562000c1e1500 */
[----:B------:R-:W-:Y:S01]  /*12f0*/  LOP3.LUT R57, R231, 0x9c, RZ, 0xfc, !PT ;  /* 0x0000009ce7397812 */ /* 0x000fe200078efcff */
[C---:B------:R-:W-:Y:S01]  /*1300*/  IMAD.SHL.U32 R52, R59.reuse, 0x10, RZ ;  /* 0x000000103b347824 */ /* 0x040fe200078e00ff */
[----:B0-----:R-:W-:Y:S01]  /*1310*/  LEA R4, P0, R59, UR4, 0x5 ;  /* 0x000000043b047c11 */ /* 0x001fe2000f8028ff */
[----:B------:R0:W5:Y:S01]  /*1320*/  LDG.E.U16 R66, desc[UR10][R10.64] ;  /* 0x0000000a0a427981 */ /* 0x000162000c1e1500 */
[C---:B------:R-:W-:Y:S01]  /*1330*/  LEA R54, P3, R55.reuse, UR4, 0x5 ;  /* 0x0000000437367c11 */ /* 0x040fe2000f8628ff */
[----:B-1----:R-:W-:Y:S01]  /*1340*/  IMAD.SHL.U32 R12, R55, 0x10, RZ ;  /* 0x00000010370c7824 */ /* 0x002fe200078e00ff */
[----:B------:R-:W-:-:S02]  /*1350*/  LOP3.LUT R56, R231, 0xac, RZ, 0xfc, !PT ;  /* 0x000000ace7387812 */ /* 0x000fc400078efcff */
[----:B------:R-:W-:Y:S01]  /*1360*/  LEA.HI.X R5, R52, UR5, RZ, 0x1, P0 ;  /* 0x0000000534057c11 */ /* 0x000fe200080f0cff */
[C---:B--2---:R-:W-:Y:S01]  /*1370*/  IMAD.SHL.U32 R7, R58.reuse, 0x10, RZ ;  /* 0x000000103a077824 */ /* 0x044fe200078e00ff */
[----:B------:R-:W-:Y:S01]  /*1380*/  LEA R6, P1, R58, UR4, 0x5 ;  /* 0x000000043a067c11 */ /* 0x000fe2000f8228ff */
[C---:B0-----:R-:W-:Y:S01]  /*1390*/  IMAD.SHL.U32 R11, R57.reuse, 0x10, RZ ;  /* 0x00000010390b7824 */ /* 0x041fe200078e00ff */
[----:B------:R-:W-:Y:S01]  /*13a0*/  LEA R10, P2, R57, UR4, 0x5 ;  /* 0x00000004390a7c11 */ /* 0x000fe2000f8428ff */
[----:B------:R-:W-:Y:S01]  /*13b0*/  IMAD.WIDE.U32 R68, R0, 0x2, R68 ;  /* 0x0000000200447825 */ /* 0x000fe200078e0044 */
[----:B------:R-:W-:Y:S02]  /*13c0*/  LEA.HI.X R55, R12, UR5, RZ, 0x1, P3 ;  /* 0x000000050c377c11 */ /* 0x000fe400098f0cff */
[----:B------:R-:W-:Y:S01]  /*13d0*/  SHF.L.U32 R13, R56, 0x4, RZ ;  /* 0x00000004380d7819 */ /* 0x000fe200000006ff */
[----:B------:R-:W-:Y:S01]  /*13e0*/  IMAD.WIDE.U32 R4, R0, 0x2, R4 ;  /* 0x0000000200047825 */ /* 0x000fe200078e0004 */
[----:B------:R-:W-:Y:S01]  /*13f0*/  LEA.HI.X R7, R7, UR5, RZ, 0x1, P1 ;  /* 0x0000000507077c11 */ /* 0x000fe200088f0cff */
[----:B------:R-:W2:Y:S01]  /*1400*/  LDG.E.U16 R68, desc[UR10][R68.64] ;  /* 0x0000000a44447981 */ /* 0x000ea2000c1e1500 */
[----:B------:R-:W-:-:S02]  /*1410*/  LEA R56, P4, R56, UR4, 0x5 ;  /* 0x0000000438387c11 */ /* 0x000fc4000f8828ff */
[----:B------:R-:W-:Y:S02]  /*1420*/  LEA.HI.X R11, R11, UR5, RZ, 0x1, P2 ;  /* 0x000000050b0b7c11 */ /* 0x000fe400090f0cff */
[C---:B------:R-:W-:Y:S01]  /*1430*/  LOP3.LUT R53, R231.reuse, 0xb4, RZ, 0xfc, !PT ;  /* 0x000000b4e7357812 */ /* 0x040fe200078efcff */
[C---:B------:R-:W-:Y:S01]  /*1440*/  IMAD.WIDE.U32 R54, R0.reuse, 0x2, R54 ;  /* 0x0000000200367825 */ /* 0x040fe200078e0036 */
[----:B------:R-:W-:Y:S02]  /*1450*/  LOP3.LUT R74, R231, 0xbc, RZ, 0xfc, !PT ;  /* 0x000000bce74a7812 */ /* 0x000fe400078efcff */
[----:B------:R-:W-:Y:S01]  /*1460*/  LEA.HI.X R57, R13, UR5, RZ, 0x1, P4 ;  /* 0x000000050d397c11 */ /* 0x000fe2000a0f0cff */
[C---:B------:R-:W-:Y:S01]  /*1470*/  IMAD.WIDE.U32 R6, R0.reuse, 0x2, R6 ;  /* 0x0000000200067825 */ /* 0x040fe200078e0006 */
[C---:B------:R-:W-:Y:S01]  /*1480*/  LOP3.LUT R58, R231.reuse, 0xd4, RZ, 0xfc, !PT ;  /* 0x000000d4e73a7812 */ /* 0x040fe200078efcff */
[----:B------:R0:W2:Y:S01]  /*1490*/  LDG.E.U16 R69, desc[UR10][R4.64] ;  /* 0x0000000a04457981 */ /* 0x0000a2000c1e1500 */
[----:B------:R-:W-:Y:S01]  /*14a0*/  LOP3.LUT R219, R231, 0xc4, RZ, 0xfc, !PT ;  /* 0x000000c4e7db7812 */ /* 0x000fe200078efcff */
[----:B------:R-:W-:Y:S01]  /*14b0*/  IMAD.WIDE.U32 R10, R0, 0x2, R10 ;  /* 0x00000002000a7825 */ /* 0x000fe200078e000a */
[C---:B------:R-:W-:Y:S01]  /*14c0*/  LEA R52, P0, R53.reuse, UR4, 0x5 ;  /* 0x0000000435347c11 */ /* 0x040fe2000f8028ff */
[----:B------:R1:W2:Y:S02]  /*14d0*/  LDG.E.U16 R72, desc[UR10][R54.64] ;  /* 0x0000000a36487981 */ /* 0x0002a4000c1e1500 */
[----:B------:R-:W-:Y:S01]  /*14e0*/  IMAD.SHL.U32 R13, R53, 0x10, RZ ;  /* 0x00000010350d7824 */ /* 0x000fe200078e00ff */
[C---:B------:R-:W-:Y:S01]  /*14f0*/  LEA R12, P1, R74.reuse, UR4, 0x5 ;  /* 0x000000044a0c7c11 */ /* 0x040fe2000f8228ff */
[----:B------:R1:W2:Y:S01]  /*1500*/  LDG.E.U16 R70, desc[UR10][R6.64] ;  /* 0x0000000a06467981 */ /* 0x0002a2000c1e1500 */
[----:B0-----:R-:W-:Y:S01]  /*1510*/  IMAD.SHL.U32 R5, R74, 0x10, RZ ;  /* 0x000000104a057824 */ /* 0x001fe200078e00ff */
[----:B------:R-:W-:-:S02]  /*1520*/  LEA R4, P4, R58, UR4, 0x5 ;  /* 0x000000043a047c11 */ /* 0x000fc4000f8828ff */
[----:B------:R0:W2:Y:S01]  /*1530*/  LDG.E.U16 R71, desc[UR10][R10.64] ;  /* 0x0000000a0a477981 */ /* 0x0000a2000c1e1500 */
[----:B-1----:R-:W-:Y:S01]  /*1540*/  SHF.L.U32 R55, R58, 0x4, RZ ;  /* 0x000000043a377819 */ /* 0x002fe200000006ff */
[----:B------:R-:W-:Y:S01]  /*1550*/  IMAD.WIDE.U32 R56, R0, 0x2, R56 ;  /* 0x0000000200387825 */ /* 0x000fe200078e0038 */
[----:B------:R-:W-:Y:S02]  /*1560*/  LEA.HI.X R53, R13, UR5, RZ, 0x1, P0 ;  /* 0x000000050d357c11 */ /* 0x000fe400080f0cff */
[----:B------:R-:W-:Y:S01]  /*1570*/  LEA.HI.X R13, R5, UR5, RZ, 0x1, P1 ;  /* 0x00000005050d7c11 */ /* 0x000fe200088f0cff */
[----:B------:R-:W-:Y:S01]  /*1580*/  IMAD.SHL.U32 R7, R219, 0x10, RZ ;  /* 0x00000010db077824 */ /* 0x000fe200078e00ff */
[----:B------:R-:W-:Y:S01]  /*1590*/  LEA.HI.X R5, R55, UR5, RZ, 0x1, P4 ;  /* 0x0000000537057c11 */ /* 0x000fe2000a0f0cff */
[----:B------:R1:W2:Y:S01]  /*15a0*/  LDG.E.U16 R73, desc[UR10][R56.64] ;  /* 0x0000000a38497981 */ /* 0x0002a2000c1e1500 */
[----:B0-----:R-:W-:Y:S02]  /*15b0*/  LEA R10, P2, R219, UR4, 0x5 ;  /* 0x00000004db0a7c11 */ /* 0x001fe4000f8428ff */
[----:B------:R-:W-:-:S02]  /*15c0*/  LOP3.LUT R59, R231, 0xcc, RZ, 0xfc, !PT ;  /* 0x000000cce73b7812 */ /* 0x000fc400078efcff */
[----:B------:R-:W-:Y:S01]  /*15d0*/  LEA.HI.X R11, R7, UR5, RZ, 0x1, P2 ;  /* 0x00000005070b7c11 */ /* 0x000fe200090f0cff */
[----:B------:R-:W-:Y:S01]  /*15e0*/  IMAD.WIDE.U32 R52, R0, 0x2, R52 ;  /* 0x0000000200347825 */ /* 0x000fe200078e0034 */
[----:B------:R-:W-:-:S03]  /*15f0*/  LOP3.LUT R227, R231, 0xdc, RZ, 0xfc, !PT ;  /* 0x000000dce7e37812 */ /* 0x000fc600078efcff */
[C---:B-1----:R-:W-:Y:S01]  /*1600*/  IMAD.WIDE.U32 R56, R0.reuse, 0x2, R4 ;  /* 0x0000000200387825 */ /* 0x042fe200078e0004 */
[----:B------:R-:W-:Y:S01]  /*1610*/  LEA R6, P3, R59, UR4, 0x5 ;  /* 0x000000043b067c11 */ /* 0x000fe2000f8628ff */
[----:B------:R-:W0:Y:S01]  /*1620*/  LDC.64 R4, c[0x0][0x218] ;  /* 0x00008600ff047b82 */ /* 0x000e220000000a00 */
[----:B------:R-:W-:Y:S01]  /*1630*/  LOP3.LUT R228, R231, 0xe4, RZ, 0xfc, !PT ;  /* 0x000000e4e7e47812 */ /* 0x000fe200078efcff */
[----:B------:R-:W-:Y:S01]  /*1640*/  IMAD.SHL.U32 R54, R59, 0x10, RZ ;  /* 0x000000103b367824 */ /* 0x000fe200078e00ff */
[----:B------:R-:W-:Y:S01]  /*1650*/  STL [R1+0x7c4], R237 ;  /* 0x0007c4ed01007387 */ /* 0x000fe20000100800 */
[C---:B------:R-:W-:Y:S01]  /*1660*/  IMAD.WIDE.U32 R10, R0.reuse, 0x2, R10 ;  /* 0x00000002000a7825 */ /* 0x040fe200078e000a */
[----:B------:R-:W-:Y:S02]  /*1670*/  LOP3.LUT R230, R231, 0xf4, RZ, 0xfc, !PT ;  /* 0x000000f4e7e67812 */ /* 0x000fe400078efcff */
[----:B------:R1:W2:Y:S01]  /*1680*/  LDG.E.U16 R74, desc[UR10][R52.64] ;  /* 0x0000000a344a7981 */ /* 0x0002a2000c1e1500 */
[----:B------:R-:W-:Y:S01]  /*1690*/  IMAD.WIDE.U32 R12, R0, 0x2, R12 ;  /* 0x00000002000c7825 */ /* 0x000fe200078e000c */
[----:B------:R-:W-:-:S02]  /*16a0*/  LEA.HI.X R7, R54, UR5, RZ, 0x1, P3 ;  /* 0x0000000536077c11 */ /* 0x000fc400098f0cff */
[----:B------:R-:W-:Y:S01]  /*16b0*/  STL [R1+0x7c8], R239 ;  /* 0x0007c8ef01007387 */ /* 0x000fe20000100800 */
[----:B------:R-:W-:-:S03]  /*16c0*/  LEA R54, P0, R227, UR4, 0x5 ;  /* 0x00000004e3367c11 */ /* 0x000fc6000f8028ff */
[----:B------:R1:W2:Y:S02]  /*16d0*/  LDG.E.U16 R76, desc[UR10][R10.64] ;  /* 0x0000000a0a4c7981 */ /* 0x0002a4000c1e1500 */
[----:B-1----:R-:W-:Y:S01]  /*16e0*/  IMAD.SHL.U32 R52, R227, 0x10, RZ ;  /* 0x00000010e3347824 */ /* 0x002fe200078e00ff */
[C---:B------:R-:W-:Y:S01]  /*16f0*/  LOP3.LUT R229, R231.reuse, 0xec, RZ, 0xfc, !PT ;  /* 0x000000ece7e57812 */ /* 0x040fe200078efcff */
[----:B------:R-:W-:Y:S01]  /*1700*/  STL [R1+0x7cc], R241 ;  /* 0x0007ccf101007387 */ /* 0x000fe20000100800 */
[----:B------:R-:W-:-:S03]  /*1710*/  LOP3.LUT R231, R231, 0xfc, RZ, 0xfc, !PT ;  /* 0x000000fce7e77812 */ /* 0x000fc600078efcff */
[----:B------:R1:W2:Y:S01]  /*1720*/  LDG.E.U16 R75, desc[UR10][R12.64] ;  /* 0x0000000a0c4b7981 */ /* 0x0002a2000c1e1500 */
[----:B------:R-:W-:-:S03]  /*1730*/  IMAD.SHL.U32 R10, R228, 0x10, RZ ;  /* 0x00000010e40a7824 */ /* 0x000fc600078e00ff */
[----:B------:R-:W-:Y:S01]  /*1740*/  STL [R1+0x7d0], R243 ;  /* 0x0007d0f301007387 */ /* 0x000fe20000100800 */
[----:B------:R-:W-:Y:S01]  /*1750*/  IMAD.SHL.U32 R11, R230, 0x10, RZ ;  /* 0x00000010e60b7824 */ /* 0x000fe200078e00ff */
[----:B------:R-:W-:Y:S02]  /*1760*/  LEA.HI.X R55, R52, UR5, RZ, 0x1, P0 ;  /* 0x0000000534377c11 */ /* 0x000fe400080f0cff */
[----:B------:R-:W-:Y:S01]  /*1770*/  STL [R1+0x7d4], R245 ;  /* 0x0007d4f501007387 */ /* 0x000fe20000100800 */
[----:B-1----:R-:W-:-:S03]  /*1780*/  LEA R12, P1, R228, UR4, 0x5 ;  /* 0x00000004e40c7c11 */ /* 0x002fc6000f8228ff */
[----:B------:R-:W-:Y:S01]  /*1790*/  STL [R1+0x7d8], R247 ;  /* 0x0007d8f701007387 */ /* 0x000fe20000100800 */
[----:B------:R-:W-:Y:S02]  /*17a0*/  LEA R52, P0, R230, UR4, 0x5 ;  /* 0x00000004e6347c11 */ /* 0x000fe4000f8028ff */
[----:B------:R-:W-:Y:S01]  /*17b0*/  LEA.HI.X R13, R10, UR5, RZ, 0x1, P1 ;  /* 0x000000050a0d7c11 */ /* 0x000fe200088f0cff */
[----:B------:R-:W-:Y:S01]  /*17c0*/  STL [R1+0x7dc], R225 ;  /* 0x0007dce101007387 */ /* 0x000fe20000100800 */
[C---:B------:R-:W-:Y:S02]  /*17d0*/  SHF.L.U32 R58, R231.reuse, 0x4, RZ ;  /* 0x00000004e73a7819 */ /* 0x040fe400000006ff */
[----:B------:R-:W-:Y:S01]  /*17e0*/  LEA R10, P1, R231, UR4, 0x5 ;  /* 0x00000004e70a7c11 */ /* 0x000fe2000f8228ff */
[----:B------:R-:W-:Y:S01]  /*17f0*/  STL [R1+0x7e0], R223 ;  /* 0x0007e0df01007387 */ /* 0x000fe20000100800 */
[----:B------:R-:W-:-:S03]  /*1800*/  IMAD.WIDE.U32 R6, R0, 0x2, R6 ;  /* 0x0000000200067825 */ /* 0x000fc600078e0006 */
[----:B------:R-:W-:Y:S01]  /*1810*/  STL [R1+0x7e4], R221 ;  /* 0x0007e4dd01007387 */ /* 0x000fe20000100800 */
[----:B------:R-:W-:-:S03]  /*1820*/  LEA.HI.X R53, R11, UR5, RZ, 0x1, P0 ;  /* 0x000000050b357c11 */ /* 0x000fc600080f0cff */
[----:B------:R-:W-:Y:S01]  /*1830*/  STL [R1+0x7e8], R217 ;  /* 0x0007e8d901007387 */ /* 0x000fe20000100800 */
[----:B------:R-:W-:-:S03]  /*1840*/  LEA.HI.X R11, R58, UR5, RZ, 0x1, P1 ;  /* 0x000000053a0b7c11 */ /* 0x000fc600088f0cff */
[----:B------:R-:W-:Y:S04]  /*1850*/  STL [R1+0x7ec], R215 ;  /* 0x0007ecd701007387 */ /* 0x000fe80000100800 */
[----:B------:R-:W-:Y:S04]  /*1860*/  STL [R1+0x7f0], R220 ;  /* 0x0007f0dc01007387 */ /* 0x000fe80000100800 */
[----:B------:R-:W-:Y:S04]  /*1870*/  STL [R1+0x7f4], R234 ;  /* 0x0007f4ea01007387 */ /* 0x000fe80000100800 */
[----:B------:R-:W-:Y:S01]  /*1880*/  STL [R1+0x7f8], R236 ;  /* 0x0007f8ec01007387 */ /* 0x000fe20000100800 */
[----:B------:R-:W-:-:S03]  /*1890*/  IMAD.WIDE.U32 R12, R0, 0x2, R12 ;  /* 0x00000002000c7825 */ /* 0x000fc600078e000c */
[----:B------:R-:W-:Y:S01]  /*18a0*/  STL [R1+0x7fc], R238 ;  /* 0x0007fcee01007387 */ /* 0x000fe20000100800 */
[----:B------:R-:W-:-:S03]  /*18b0*/  IMAD.WIDE.U32 R58, R0, 0x2, R10 ;  /* 0x00000002003a7825 */ /* 0x000fc600078e000a */
[----:B------:R-:W-:Y:S01]  /*18c0*/  STL [R1+0x800], R240 ;  /* 0x000800f001007387 */ /* 0x000fe20000100800 */
[----:B------:R-:W-:-:S03]  /*18d0*/  IMAD.SHL.U32 R213, R3, 0x8, RZ ;  /* 0x0000000803d57824 */ /* 0x000fc600078e00ff */
[----:B------:R1:W2:Y:S01]  /*18e0*/  LDG.E.U16 R77, desc[UR10][R6.64] ;  /* 0x0000000a064d7981 */ /* 0x0002a2000c1e1500 */
[----:B0-----:R-:W-:-:S03]  /*18f0*/  LEA R10, P0, R3, R4, 0x4 ;  /* 0x00000004030a7211 */ /* 0x001fc600078020ff */
[----:B------:R-:W-:Y:S04]  /*1900*/  STL [R1+0x804], R242 ;  /* 0x000804f201007387 */ /* 0x000fe80000100800 */
[----:B------:R-:W-:Y:S01]  /*1910*/  STL [R1+0x808], R244 ;  /* 0x000808f401007387 */ /* 0x000fe20000100800 */
[C---:B-1----:R-:W-:Y:S01]  /*1920*/  IMAD.SHL.U32 R7, R229.reuse, 0x10, RZ ;  /* 0x00000010e5077824 */ /* 0x042fe200078e00ff */
[----:B------:R-:W-:Y:S02]  /*1930*/  LEA R6, P2, R229, UR4, 0x5 ;  /* 0x00000004e5067c11 */ /* 0x000fe4000f8428ff */
[----:B------:R-:W-:Y:S01]  /*1940*/  STL [R1+0x80c], R246 ;  /* 0x00080cf601007387 */ /* 0x000fe20000100800 */
[----:B------:R-:W-:-:S03]  /*1950*/  LEA.HI.X R11, R213, R5, RZ, 0x1, P0 ;  /* 0x00000005d50b7211 */ /* 0x000fc600000f0cff */
[----:B------:R-:W-:Y:S01]  /*1960*/  STL [R1+0x810], R224 ;  /* 0x000810e001007387 */ /* 0x000fe20000100800 */
[----:B------:R-:W-:Y:S01]  /*1970*/  LEA.HI.X R7, R7, UR5, RZ, 0x1, P2 ;  /* 0x0000000507077c11 */ /* 0x000fe200090f0cff */
[----:B------:R-:W-:Y:S02]  /*1980*/  IMAD.SHL.U32 R211, R209, 0x100, RZ ;  /* 0x00000100d1d37824 */ /* 0x000fe400078e00ff */
[----:B------:R-:W-:Y:S04]  /*1990*/  STL [R1+0x814], R222 ;  /* 0x000814de01007387 */ /* 0x000fe80000100800 */
[----:B------:R-:W-:Y:S04]  /*19a0*/  STL [R1+0x818], R218 ;  /* 0x000818da01007387 */ /* 0x000fe80000100800 */
[----:B------:R-:W-:Y:S04]  /*19b0*/  STL [R1+0x81c], R216 ;  /* 0x00081cd801007387 */ /* 0x000fe80000100800 */
[----:B------:R0:W2:Y:S01]  /*19c0*/  LDG.E.U16 R79, desc[UR10][R12.64] ;  /* 0x0000000a0c4f7981 */ /* 0x0000a2000c1e1500 */
[----:B------:R-:W-:-:S03]  /*19d0*/  IMAD.SHL.U32 R212, R210, 0x100, RZ ;  /* 0x00000100d2d47824 */ /* 0x000fc600078e00ff */
[----:B------:R-:W-:Y:S04]  /*19e0*/  STL [R1+0x820], R214 ;  /* 0x000820d601007387 */ /* 0x000fe80000100800 */
[----:B------:R-:W-:Y:S01]  /*19f0*/  STL [R1+0x824], R219 ;  /* 0x000824db01007387 */ /* 0x000fe20000100800 */
[----:B0-----:R-:W-:-:S03]  /*1a00*/  LEA R12, P0, R209, R4, 0x9 ;  /* 0x00000004d10c7211 */ /* 0x001fc600078048ff */
[----:B------:R0:W2:Y:S01]  /*1a10*/  LDG.E.U16 R78, desc[UR10][R56.64] ;  /* 0x0000000a384e7981 */ /* 0x0000a2000c1e1500 */
[----:B------:R-:W-:-:S03]  /*1a20*/  LEA.HI.X R13, R211, R5, RZ, 0x1, P0 ;  /* 0x00000005d30d7211 */ /* 0x000fc600000f0cff */
[----:B------:R-:W-:Y:S04]  /*1a30*/  STL [R1+0x828], R227 ;  /* 0x000828e301007387 */ /* 0x000fe80000100800 */
[----:B------:R1:W-:Y:S01]  /*1a40*/  STL [R1+0x7b8], R228 ;  /* 0x0007b8e401007387 */ /* 0x0003e20000100800 */
[----:B0-----:R-:W-:Y:S01]  /*1a50*/  IMAD.WIDE.U32 R56, R0, 0x2, R54 ;  /* 0x0000000200387825 */ /* 0x001fe200078e0036 */
[----:B------:R-:W-:Y:S02]  /*1a60*/  LOP3.LUT R252, R8, 0x1f, RZ, 0xc0, !PT ;  /* 0x0000001f08fc7812 */ /* 0x000fe400078ec0ff */
[----:B------:R-:W2:Y:S01]  /*1a70*/  LDG.E.U16 R58, desc[UR10][R58.64] ;  /* 0x0000000a3a3a7981 */ /* 0x000ea2000c1e1500 */
[----:B------:R-:W-:Y:S01]  /*1a80*/  IMAD.WIDE.U32 R54, R0, 0x2, R6 ;  /* 0x0000000200367825 */ /* 0x000fe200078e0006 */
[----:B------:R-:W-:-:S02]  /*1a90*/  LEA R6, P1, R210, R4, 0x9 ;  /* 0x00000004d2067211 */ /* 0x000fc400078248ff */
[----:B------:R-:W2:Y:S01]  /*1aa0*/  LDG.E.U16 R56, desc[UR10][R56.64] ;  /* 0x0000000a38387981 */ /* 0x000ea2000c1e1500 */
[C---:B------:R-:W-:Y:S01]  /*1ab0*/  LEA R4, P0, R232.reuse, R4, 0x9 ;  /* 0x00000004e8047211 */ /* 0x040fe200078048ff */
[----:B-1----:R-:W-:Y:S01]  /*1ac0*/  IMAD.SHL.U32 R228, R232, 0x100, RZ ;  /* 0x00000100e8e47824 */ /* 0x002fe200078e00ff */
[-C--:B------:R-:W-:Y:S01]  /*1ad0*/  LEA.HI.X R7, R212, R5.reuse, RZ, 0x1, P1 ;  /* 0x00000005d4077211 */ /* 0x080fe200008f0cff */
[----:B------:R-:W-:Y:S01]  /*1ae0*/  IMAD.WIDE.U32 R52, R0, 0x2, R52 ;  /* 0x0000000200347825 */ /* 0x000fe200078e0034 */
[----:B------:R-:W2:Y:S02]  /*1af0*/  LDG.E.U16 R54, desc[UR10][R54.64] ;  /* 0x0000000a36367981 */ /* 0x000ea4000c1e1500 */
[----:B------:R-:W-:Y:S01]  /*1b00*/  LEA.HI.X R5, R228, R5, RZ, 0x1, P0 ;  /* 0x00000005e4057211 */ /* 0x000fe200000f0cff */
[C---:B------:R-:W-:Y:S02]  /*1b10*/  IMAD.WIDE.U32 R10, R252.reuse, 0x2, R10 ;  /* 0x00000002fc0a7825 */ /* 0x040fe400078e000a */
[----:B------:R-:W2:Y:S02]  /*1b20*/  LDG.E.U16 R52, desc[UR10][R52.64] ;  /* 0x0000000a34347981 */ /* 0x000ea4000c1e1500 */
[----:B------:R-:W-:-:S02]  /*1b30*/  IMAD.WIDE.U32 R12, R252, 0x2, R12 ;  /* 0x00000002fc0c7825 */ /* 0x000fc400078e000c */
[----:B------:R-:W2:Y:S02]  /*1b40*/  LDG.E.U16 R57, desc[UR10][R10.64+0x80] ;  /* 0x0000800a0a397981 */ /* 0x000ea4000c1e1500 */
[C---:B------:R-:W-:Y:S02]  /*1b50*/  IMAD.WIDE.U32 R6, R252.reuse, 0x2, R6 ;  /* 0x00000002fc067825 */ /* 0x040fe400078e0006 */
[----:B------:R-:W2:Y:S02]  /*1b60*/  LDG.E.U16 R55, desc[UR10][R10.64+0x40] ;  /* 0x0000400a0a377981 */ /* 0x000ea4000c1e1500 */
[----:B------:R-:W-:Y:S02]  /*1b70*/  IMAD.WIDE.U32 R4, R252, 0x2, R4 ;  /* 0x00000002fc047825 */ /* 0x000fe400078e0004 */
[----:B------:R-:W2:Y:S04]  /*1b80*/  LDG.E.U16 R53, desc[UR10][R10.64] ;  /* 0x0000000a0a357981 */ /* 0x000ea8000c1e1500 */
        /* <DEDUP_REMOVED lines=20> */
[----:B------:R0:W2:Y:S04]  /*1cd0*/  LDG.E.U16 R97, desc[UR10][R6.64+0x1c0] ;  /* 0x0001c00a06617981 */ /* 0x0000a8000c1e1500 */
[----:B------:R-:W2:Y:S04]  /*1ce0*/  LDG.E.U16 R98, desc[UR10][R4.64] ;  /* 0x0000000a04627981 */ /* 0x000ea8000c1e1500 */
[----:B------:R-:W2:Y:S04]  /*1cf0*/  LDG.E.U16 R12, desc[UR10][R4.64+0x40] ;  /* 0x0000400a040c7981 */ /* 0x000ea8000c1e1500 */
[----:B------:R-:W2:Y:S04]  /*1d00*/  LDG.E.U16 R13, desc[UR10][R4.64+0x80] ;  /* 0x0000800a040d7981 */ /* 0x000ea8000c1e1500 */
[----:B------:R-:W2:Y:S04]  /*1d10*/  LDG.E.U16 R99, desc[UR10][R4.64+0xc0] ;  /* 0x0000c00a04637981 */ /* 0x000ea8000c1e1500 */
[----:B------:R-:W2:Y:S04]  /*1d20*/  LDG.E.U16 R100, desc[UR10][R4.64+0x100] ;  /* 0x0001000a04647981 */ /* 0x000ea8000c1e1500 */
[----:B------:R-:W2:Y:S04]  /*1d30*/  LDG.E.U16 R101, desc[UR10][R4.64+0x140] ;  /* 0x0001400a04657981 */ /* 0x000ea8000c1e1500 */
[----:B------:R-:W2:Y:S04]  /*1d40*/  LDG.E.U16 R102, desc[UR10][R4.64+0x180] ;  /* 0x0001800a04667981 */ /* 0x000ea8000c1e1500 */
[----:B------:R1:W2:Y:S01]  /*1d50*/  LDG.E.U16 R103, desc[UR10][R4.64+0x1c0] ;  /* 0x0001c00a04677981 */ /* 0x0002a2000c1e1500 */
[----:B------:R-:W4:Y:S01]  /*1d60*/  S2UR UR8, SR_CgaCtaId ;  /* 0x00000000000879c3 */ /* 0x000f220000008800 */
[----:B0-----:R-:W-:Y:S01]  /*1d70*/  LEA R7, R3, R252, 0x1 ;  /* 0x000000fc03077211 */ /* 0x001fe200078e08ff */
[----:B------:R-:W-:Y:S01]  /*1d80*/  UMOV UR4, 0x400 ;  /* 0x0000040000047882 */ /* 0x000fe20000000000 */
[--C-:B------:R-:W-:Y:S01]  /*1d90*/  IMAD R6, R0, 0x2, R3.reuse ;  /* 0x0000000200067824 */ /* 0x100fe200078e0203 */
[----:B------:R-:W-:-:S02]  /*1da0*/  SHF.R.U32.HI R0, RZ, 0x1, R3 ;  /* 0x00000001ff007819 */ /* 0x000fc40000011603 */
[----:B------:R-:W-:Y:S02]  /*1db0*/  IMAD.SHL.U32 R7, R7, 0x2, RZ ;  /* 0x0000000207077824 */ /* 0x000fe400078e00ff */
[----:B-1----:R-:W-:-:S03]  /*1dc0*/  LOP3.LUT R5, R6, 0x10, RZ, 0x3c, !PT ;  /* 0x0000001006057812 */ /* 0x002fc600078e3cff */
[----:B------:R-:W-:Y:S01]  /*1dd0*/  LOP3.LUT R0, R7, R0, RZ, 0x3c, !PT ;  /* 0x0000000007007212 */ /* 0x000fe200078e3cff */
[----:B----4-:R-:W-:-:S09]  /*1de0*/  ULEA UR8, UR8, UR4, 0x18 ;  /* 0x0000000408087291 */ /* 0x010fd2000f8ec03f */
[----:B------:R-:W-:Y:S04]  /*1df0*/  STS.U16 [R6+UR8+0x100], R9 ;  /* 0x0001000906007988 */ /* 0x000fe80008000408 */
        /* <DEDUP_REMOVED lines=30> */
[----:B------:R-:W-:Y:S04]  /*1fe0*/  STS.U16 [R6+UR8], R2 ;  /* 0x0000000206007988 */ /* 0x000fe80008000408 */
[----:B------:R-:W-:Y:S04]  /*1ff0*/  STS.U16 [R5+UR8+0x80], R44 ;  /* 0x0000802c05007988 */ /* 0x000fe80008000408 */
[----:B------:R-:W-:Y:S04]  /*2000*/  STS.U16 [R5+UR8+0x180], R45 ;  /* 0x0001802d05007988 */ /* 0x000fe80008000408 */
[----:B------:R-:W-:Y:S04]  /*2010*/  STS.U16 [R5+UR8+0x280], R46 ;  /* 0x0002802e05007988 */ /* 0x000fe80008000408 */
[----:B------:R-:W-:Y:S04]  /*2020*/  STS.U16 [R5+UR8+0x380], R47 ;  /* 0x0003802f05007988 */ /* 0x000fe80008000408 */
[----:B------:R-:W-:Y:S04]  /*2030*/  STS.U16 [R5+UR8+0x480], R48 ;  /* 0x0004803005007988 */ /* 0x000fe80008000408 */
[----:B------:R-:W-:Y:S04]  /*2040*/  STS.U16 [R5+UR8+0x580], R49 ;  /* 0x0005803105007988 */ /* 0x000fe80008000408 */
[----:B---3--:R-:W-:Y:S04]  /*2050*/  STS.U16 [R5+UR8+0x680], R50 ;  /* 0x0006803205007988 */ /* 0x008fe80008000408 */
[----:B------:R-:W-:Y:S04]  /*2060*/  STS.U16 [R5+UR8+0x780], R51 ;  /* 0x0007803305007988 */ /* 0x000fe80008000408 */
[----:B------:R-:W-:Y:S04]  /*2070*/  STS.U16 [R5+UR8+0x880], R60 ;  /* 0x0008803c05007988 */ /* 0x000fe80008000408 */
[----:B------:R-:W-:Y:S04]  /*2080*/  STS.U16 [R5+UR8+0x980], R61 ;  /* 0x0009803d05007988 */ /* 0x000fe80008000408 */
[----:B------:R-:W-:Y:S04]  /*2090*/  STS.U16 [R5+UR8+0xa80], R62 ;  /* 0x000a803e05007988 */ /* 0x000fe80008000408 */
[----:B-----5:R-:W-:Y:S04]  /*20a0*/  STS.U16 [R5+UR8+0xb80], R63 ;  /* 0x000b803f05007988 */ /* 0x020fe80008000408 */
[----:B------:R-:W-:Y:S04]  /*20b0*/  STS.U16 [R5+UR8+0xc80], R64 ;  /* 0x000c804005007988 */ /* 0x000fe80008000408 */
[----:B------:R-:W-:Y:S04]  /*20c0*/  STS.U16 [R5+UR8+0xd80], R65 ;  /* 0x000d804105007988 */ /* 0x000fe80008000408 */
[----:B------:R-:W-:Y:S04]  /*20d0*/  STS.U16 [R5+UR8+0xe80], R66 ;  /* 0x000e804205007988 */ /* 0x000fe80008000408 */
[----:B------:R-:W-:Y:S04]  /*20e0*/  STS.U16 [R5+UR8+0xf80], R67 ;  /* 0x000f804305007988 */ /* 0x000fe80008000408 */
[----:B--2---:R-:W-:Y:S04]  /*20f0*/  STS.U16 [R5+UR8+0x1080], R68 ;  /* 0x0010804405007988 */ /* 0x004fe80008000408 */
        /* <DEDUP_REMOVED lines=46> */
[----:B------:R0:W-:Y:S01]  /*23e0*/  STS.U16 [R0+UR8+0x3e00], R103 ;  /* 0x003e006700007988 */ /* 0x0001e20008000408 */
[----:B------:R-:W-:Y:S01]  /*23f0*/  BAR.SYNC.DEFER_BLOCKING 0x0 ;  /* 0x0000000000007b1d */ /* 0x000fe20000010000 */
[----:B------:R-:W-:-:S04]  /*2400*/  UIADD3 UR4, UR8, 0x2000, URZ ;  /* 0x0000200008047890 */ /* 0x000fc8000fffe03f */
[----:B------:R-:W-:Y:S02]  /*2410*/  USHF.R.U32.HI UR5, URZ, 0x4, UR4 ;  /* 0x000000043f057899 */ /* 0x000fe40008011604 */
[----:B------:R-:W-:Y:S02]  /*2420*/  USHF.R.U32.HI UR4, URZ, 0x4, UR8 ;  /* 0x000000043f047899 */ /* 0x000fe40008011608 */
[----:B------:R-:W-:Y:S02]  /*2430*/  USGXT.U32 UR5, UR5, 0xe ;  /* 0x0000000e0505789a */ /* 0x000fe40008000000 */
[----:B------:R-:W-:Y:S02]  /*2440*/  USGXT.U32 UR4, UR4, 0xe ;  /* 0x0000000e0404789a */ /* 0x000fe40008000000 */
[----:B------:R-:W-:Y:S01]  /*2450*/  ULOP3.LUT UR6, UR5, 0x800000, URZ, 0xfc, !UPT ;  /* 0x0080000005067892 */ /* 0x000fe2000f8efc3f */
[----:B------:R-:W-:Y:S02]  /*2460*/  UMOV UR7, 0x40000040 ;  /* 0x4000004000077882 */ /* 0x000fe40000000000 */
[----:B------:R-:W-:Y:S01]  /*2470*/  UMOV UR5, 0xc0000010 ;  /* 0xc000001000057882 */ /* 0x000fe20000000000 */
[----:B0-----:R-:W-:-:S06]  /*2480*/  WARPGROUP.ARRIVE ;  /* 0x00000000000079c5 */ /* 0x001fcc0000000000 */
[----:B------:R-:W-:Y:S01]  /*2490*/  HGMMA.64x256x16.F32 R28, gdesc[UR4].tnspB, RZ, !UPT, gsb0 ;  /* 0x43e00000041c79f0 */ /* 0x000fe2000c0008ff */
[----:B------:R-:W-:Y:S04]  /*24a0*/  STL [R1+0x82c], R229 ;  /* 0x00082ce501007387 */ /* 0x000fe80000100800 */
[----:B------:R-:W-:Y:S04]  /*24b0*/  STL [R1+0x830], R230 ;  /* 0x000830e601007387 */ /* 0x000fe80000100800 */
[----:B------:R-:W-:Y:S04]  /*24c0*/  STL [R1+0x834], R231 ;  /* 0x000834e701007387 */ /* 0x000fe80000100800 */
[----:B------:R-:W-:Y:S04]  /*24d0*/  STL [R1+0x838], R209 ;  /* 0x000838d101007387 */ /* 0x000fe80000100800 */
[----:B------:R-:W-:Y:S04]  /*24e0*/  STL [R1+0x83c], R210 ;  /* 0x00083cd201007387 */ /* 0x000fe80000100800 */
[----:B------:R-:W-:Y:S04]  /*24f0*/  STL [R1+0x840], R211 ;  /* 0x000840d301007387 */ /* 0x000fe80000100800 */
[----:B------:R-:W-:Y:S04]  /*2500*/  STL [R1+0x844], R232 ;  /* 0x000844e801007387 */ /* 0x000fe80000100800 */
[----:B------:R-:W-:Y:S04]  /*2510*/  STL [R1+0x848], R212 ;  /* 0x000848d401007387 */ /* 0x000fe80000100800 */
[----:B------:R-:W-:Y:S01]  /*2520*/  STL [R1+0x84c], R228 ;  /* 0x00084ce401007387 */ /* 0x000fe20000100800 */
[----:B------:R-:W-:-:S03]  /*2530*/  UIADD3 UR9, UP0, UR4, 0x80, URZ ;  /* 0x0000008004097890 */ /* 0x000fc6000ff1e03f */
[----:B------:R-:W-:Y:S02]  /*2540*/  UMOV UR4, URZ ;  /* 0x0000003f00047c82 */ /* 0x000fe40008000000 */
[----:B------:R-:W-:-:S03]  /*2550*/  UIADD3.X UR5, UR4, -0x3ffffff0, URZ, UP0, !UPT ;  /* 0xc000001004057890 */ /* 0x000fc600087fe43f */
[----:B------:R-:W-:Y:S01]  /*2560*/  UMOV UR4, UR9 ;  /* 0x0000000900047c82 */ /* 0x000fe20008000000 */
[----:B------:R-:W-:Y:S02]  /*2570*/  WARPGROUP.DEPBAR.LE gsb0, 0x0 ;  /* 0x00008000000079c5 */ /* 0x000fe40000010000 */
[----:B------:R-:W-:Y:S04]  /*2580*/  STL [R1+0x2b0], R32 ;  /* 0x0002b02001007387 */ /* 0x000fe80000100800 */
[----:B------:R-:W-:Y:S04]  /*2590*/  STL [R1+0x2b8], R34 ;  /* 0x0002b82201007387 */ /* 0x000fe80000100800 */
[----:B------:R-:W-:Y:S04]  /*25a0*/  STL.64 [R1+0x2c0], R36 ;  /* 0x0002c02401007387 */ /* 0x000fe80000100a00 */
[----:B------:R-:W-:Y:S04]  /*25b0*/  STL [R1+0x2c8], R38 ;  /* 0x0002c82601007387 */ /* 0x000fe80000100800 */
[----:B------:R-:W-:Y:S04]  /*25c0*/  STL [R1+0x2d4], R41 ;  /* 0x0002d42901007387 */ /* 0x000fe80000100800 */
[----:B------:R-:W-:Y:S04]  /*25d0*/  STL [R1+0x2dc], R43 ;  /* 0x0002dc2b01007387 */ /* 0x000fe80000100800 */
[----:B------:R-:W-:Y:S04]  /*25e0*/  STL [R1+0x2f0], R48 ;  /* 0x0002f03001007387 */ /* 0x000fe80000100800 */
[----:B------:R-:W-:Y:S04]  /*25f0*/  STL [R1+0x2f8], R50 ;  /* 0x0002f83201007387 */ /* 0x000fe80000100800 */
[----:B------:R-:W-:Y:S04]  /*2600*/  STL [R1+0x300], R52 ;  /* 0x0003003401007387 */ /* 0x000fe80000100800 */
[----:B------:R-:W-:Y:S04]  /*2610*/  STL.64 [R1+0x320], R60 ;  /* 0x0003203c01007387 */ /* 0x000fe80000100a00 */
        /* <DEDUP_REMOVED lines=37> */
[----:B------:R-:W-:Y:S04]  /*2870*/  STL [R1+0x450], R136 ;  /* 0x0004508801007387 */ /* 0x000fe80000100800 */
[----:B------:R-:W-:Y:S04]  /*2880*/  STL [R1+0x458], R138 ;  /* 0x0004588a01007387 */ /* 0x000fe80000100800 */
[----:B------:R-:W-:Y:S04]  /*2890*/  STL.64 [R1+0x460], R140 ;  /* 0x0004608c01007387 */ /* 0x000fe80000100a00 */
[----:B------:R-:W-:Y:S04]  /*28a0*/  STL.64 [R1+0x468], R142 ;  /* 0x0004688e01007387 */ /* 0x000fe80000100a00 */
[----:B------:R-:W-:Y:S04]  /*28b0*/  STL.64 [R1+0x470], R144 ;  /* 0x0004709001007387 */ /* 0x000fe80000100a00 */
[----:B------:R-:W-:Y:S01]  /*28c0*/  STL.64 [R1+0x478], R146 ;  /* 0x0004789201007387 */ /* 0x000fe20000100a00 */
[----:B------:R-:W-:-:S03]  /*28d0*/  IMAD.MOV.U32 R24, RZ, RZ, R28 ;  /* 0x000000ffff187224 */ /* 0x000fc600078e001c */
[----:B------:R-:W-:Y:S01]  /*28e0*/  STL [R1+0x480], R148 ;  /* 0x0004809401007387 */ /* 0x000fe20000100800 */
[----:B------:R-:W-:Y:S01]  /*28f0*/  IMAD.MOV.U32 R5, RZ, RZ, R30 ;  /* 0x000000ffff057224 */ /* 0x000fe200078e001e */
[----:B------:R-:W-:Y:S02]  /*2900*/  MOV R6, R44 ;  /* 0x0000002c00067202 */ /* 0x000fe40000000f00 */
[----:B------:R-:W-:Y:S01]  /*2910*/  STL [R1+0x488], R150 ;  /* 0x0004889601007387 */ /* 0x000fe20000100800 */
[----:B------:R-:W-:Y:S01]  /*2920*/  IMAD.MOV.U32 R7, RZ, RZ, R46 ;  /* 0x000000ffff077224 */ /* 0x000fe200078e002e */
[----:B------:R-:W-:Y:S01]  /*2930*/  MOV R22, R56 ;  /* 0x0000003800167202 */ /* 0x000fe20000000f00 */
[----:B------:R-:W-:Y:S01]  /*2940*/  IMAD.MOV.U32 R208, RZ, RZ, R54 ;  /* 0x000000ffffd07224 */ /* 0x000fe200078e0036 */
[----:B------:R-:W-:Y:S01]  /*2950*/  STL [R1+0x490], R152 ;  /* 0x0004909801007387 */ /* 0x000fe20000100800 */
[----:B------:R-:W-:Y:S01]  /*2960*/  IMAD.MOV.U32 R20, RZ, RZ, R40 ;  /* 0x000000ffff147224 */ /* 0x000fe200078e0028 */
[----:B------:R-:W-:Y:S01]  /*2970*/  MOV R19, R47 ;  /* 0x0000002f00137202 */ /* 0x000fe20000000f00 */
[----:B------:R-:W-:Y:S01]  /*2980*/  IMAD.MOV.U32 R21, RZ, RZ, R42 ;  /* 0x000000ffff157224 */ /* 0x000fe200078e002a */
[----:B------:R-:W-:Y:S01]  /*2990*/  MOV R9, R39 ;  /* 0x0000002700097202 */ /* 0x000fe20000000f00 */
[----:B------:R-:W-:Y:S01]  /*29a0*/  IMAD.MOV.U32 R23, RZ, RZ, R58 ;  /* 0x000000ffff177224 */ /* 0x000fe200078e003a */
[----:B------:R-:W-:Y:S01]  /*29b0*/  MOV R237, R89 ;  /* 0x0000005900ed7202 */ /* 0x000fe20000000f00 */
[----:B------:R-:W-:Y:S01]  /*29c0*/  IMAD.MOV.U32 R16, RZ, RZ, R29 ;  /* 0x000000ffff107224 */ /* 0x000fe200078e001d */
[----:B------:R-:W-:Y:S01]  /*29d0*/  MOV R222, R151 ;  /* 0x0000009700de7202 */ /* 0x000fe20000000f00 */
[----:B------:R-:W-:Y:S01]  /*29e0*/  IMAD.MOV.U32 R17, RZ, RZ, R31 ;  /* 0x000000ffff117224 */ /* 0x000fe200078e001f */
[----:B------:R0:W-:Y:S01]  /*29f0*/  STL [R1+0x498], R154 ;  /* 0x0004989a01007387 */ /* 0x0001e20000100800 */
[----:B------:R-:W-:-:S02]  /*2a00*/  IMAD.MOV.U32 R18, RZ, RZ, R45 ;  /* 0x000000ffff127224 */ /* 0x000fc400078e002d */
[----:B------:R-:W-:Y:S02]  /*2a10*/  IMAD.MOV.U32 R12, RZ, RZ, R33 ;  /* 0x000000ffff0c7224 */ /* 0x000fe400078e0021 */
[----:B------:R-:W-:Y:S02]  /*2a20*/  IMAD.MOV.U32 R13, RZ, RZ, R35 ;  /* 0x000000ffff0d7224 */ /* 0x000fe400078e0023 */
[----:B------:R-:W-:Y:S02]  /*2a30*/  IMAD.MOV.U32 R14, RZ, RZ, R49 ;  /* 0x000000ffff0e7224 */ /* 0x000fe400078e0031 */
[----:B------:R-:W-:Y:S02]  /*2a40*/  IMAD.MOV.U32 R15, RZ, RZ, R51 ;  /* 0x000000ffff0f7224 */ /* 0x000fe400078e0033 */
[----:B------:R-:W-:Y:S02]  /*2a50*/  IMAD.MOV.U32 R10, RZ, RZ, R53 ;  /* 0x000000ffff0a7224 */ /* 0x000fe400078e0035 */
        /* <DEDUP_REMOVED lines=24> */
[----:B------:R-:W-:Y:S01]  /*2be0*/  UIADD3.64 UR12, UR4, 0x80, URZ ;  /* 0x00000080040c7897 */ /* 0x000fe2000fffe03f */
[----:B------:R-:W-:Y:S01]  /*2bf0*/  UMOV UR14, UR6 ;  /* 0x00000006000e7c82 */ /* 0x000fe20008000000 */
[----:B------:R-:W-:Y:S01]  /*2c00*/  UMOV UR15, UR7 ;  /* 0x00000007000f7c82 */ /* 0x000fe20008000000 */
[----:B------:R-:W-:-:S02]  /*2c10*/  WARPGROUP.DEPBAR.LE gsb0, 0x0 ;  /* 0x00008000000079c5 */ /* 0x000fc40000010000 */
        /* <DEDUP_REMOVED lines=43> */
[----:B------:R-:W-:Y:S01]  /*2ed0*/  STL.64 [R1+0x278], R114 ;  /* 0x0002787201007387 */ /* 0x000fe20000100a00 */
[----:B------:R-:W-:-:S03]  /*2ee0*/  MOV R207, R28 ;  /* 0x0000001c00cf7202 */ /* 0x000fc60000000f00 */
[----:B------:R-:W-:Y:S01]  /*2ef0*/  STL.64 [R1+0x280], R116 ;  /* 0x0002807401007387 */ /* 0x000fe20000100a00 */
[----:B------:R-:W-:Y:S01]  /*2f00*/  IMAD.MOV.U32 R206, RZ, RZ, R30 ;  /* 0x000000ffffce7224 */ /* 0x000fe200078e001e */
[----:B------:R-:W-:Y:S02]  /*2f10*/  MOV R202, R62 ;  /* 0x0000003e00ca7202 */ /* 0x000fe40000000f00 */
[----:B------:R-:W-:Y:S01]  /*2f20*/  STL.64 [R1+0x288], R118 ;  /* 0x0002887601007387 */ /* 0x000fe20000100a00 */
[----:B------:R-:W-:Y:S01]  /*2f30*/  IMAD.MOV.U32 R205, RZ, RZ, R44 ;  /* 0x000000ffffcd7224 */ /* 0x000fe200078e002c */
[----:B------:R-:W-:Y:S01]  /*2f40*/  MOV R240, R124 ;  /* 0x0000007c00f07202 */ /* 0x000fe20000000f00 */
[----:B------:R-:W-:Y:S01]  /*2f50*/  IMAD.MOV.U32 R204, RZ, RZ, R46 ;  /* 0x000000ffffcc7224 */ /* 0x000fe200078e002e */
[----:B------:R-:W-:Y:S01]  /*2f60*/  STL.64 [R1+0x290], R120 ;  /* 0x0002907801007387 */ /* 0x000fe20000100a00 */
        /* <DEDUP_REMOVED lines=9> */
[----:B------:R0:W-:Y:S01]  /*3000*/  STL.64 [R1+0x298], R122 ;  /* 0x0002987a01007387 */ /* 0x0001e20000100a00 */
        /* <DEDUP_REMOVED lines=24> */
[----:B------:R-:W-:Y:S03]  /*3190*/  HGMMA.64x256x16.F32 R24, gdesc[UR12].tnspB, RZ, !UPT, gsb0 ;  /* 0x43e000000c1879f0 */ /* 0x000fe6000c0008ff */
[----:B------:R-:W-:Y:S02]  /*31a0*/  WARPGROUP.DEPBAR.LE gsb0, 0x0 ;  /* 0x00008000000079c5 */ /* 0x000fe40000010000 */
[----:B------:R0:W-:Y:S04]  /*31b0*/  STL.64 [R1], R24 ;  /* 0x0000001801007387 */ /* 0x0001e80000100a00 */
        /* <DEDUP_REMOVED lines=39> */
[----:B------:R1:W-:Y:S04]  /*3430*/  STL [R1+0x120], R110 ;  /* 0x0001206e01007387 */ /* 0x0003e80000100800 */
[----:B0-----:R-:W2:Y:S01]  /*3440*/  LDL.LU R24, [R1+0x878] ;  /* 0x0008780001187983 */ /* 0x001ea20000300800 */
[----:B------:R-:W-:Y:S01]  /*3450*/  IMAD.SHL.U32 R2, R8, 0x20, RZ ;  /* 0x0000002008027824 */ /* 0x000fe200078e00ff */
[----:B------:R-:W-:-:S02]  /*3460*/  SHF.R.S32.HI R4, RZ, 0x2, R8 ;  /* 0x00000002ff047819 */ /* 0x000fc40000011408 */
[----:B------:R-:W-:Y:S02]  /*3470*/  SHF.L.U32 R0, R8, 0x4, RZ ;  /* 0x0000000408007819 */ /* 0x000fe400000006ff */
[----:B------:R-:W-:Y:S02]  /*3480*/  LOP3.LUT R2, R2, 0x60, RZ, 0xc0, !PT ;  /* 0x0000006002027812 */ /* 0x000fe400078ec0ff */
[----:B------:R-:W-:Y:S02]  /*3490*/  SGXT R4, R4, 0x1 ;  /* 0x000000010404781a */ /* 0x000fe40000000200 */
[----:B------:R-:W-:Y:S01]  /*34a0*/  LOP3.LUT R2, R2, 0x780, R0, 0xf8, !PT ;  /* 0x0000078002027812 */ /* 0x000fe200078ef800 */
[----:B------:R-:W-:Y:S01]  /*34b0*/  UIADD3.64 UR4, UR4, 0x100, URZ ;  /* 0x0000010004047897 */ /* 0x000fe2000fffe03f */
[----:B------:R-:W-:Y:S01]  /*34c0*/  IMAD.MOV.U32 R252, RZ, RZ, R152 ;  /* 0x000000fffffc7224 */ /* 0x000fe200078e0098 */
[----:B------:R-:W-:Y:S01]  /*34d0*/  MOV R213, R154 ;  /* 0x0000009a00d57202 */ /* 0x000fe20000000f00 */
[----:B------:R-:W-:Y:S01]  /*34e0*/  IMAD.MOV.U32 R156, RZ, RZ, R155 ;  /* 0x000000ffff9c7224 */ /* 0x000fe200078e009b */
[----:B------:R-:W-:Y:S01]  /*34f0*/  MOV R157, R153 ;  /* 0x00000099009d7202 */ /* 0x000fe20000000f00 */
[----:B------:R-:W-:Y:S01]  /*3500*/  IMAD.MOV.U32 R235, RZ, RZ, R53 ;  /* 0x000000ffffeb7224 */ /* 0x000fe200078e0035 */
[----:B------:R-:W-:Y:S01]  /*3510*/  LOP3.LUT R2, R2, 0x2010, R4, 0xf8, !PT ;  /* 0x0000201002027812 */ /* 0x000fe200078ef804 */
        /* <DEDUP_REMOVED lines=56> */
[----:B--2---:R-:W-:Y:S02]  /*38a0*/  IMAD.MOV.U32 R4, RZ, RZ, R24 ;  /* 0x000000ffff047224 */ /* 0x004fe400078e0018 */
[----:B-1----:R-:W-:-:S06]  /*38b0*/  WARPGROUP.ARRIVE ;  /* 0x00000000000079c5 */ /* 0x002fcc0000000000 */
[----:B------:R-:W-:Y:S03]  /*38c0*/  HGMMA.64x256x16.F32 R24, gdesc[UR4].tnspB, RZ, !UPT, gsb0 ;  /* 0x43e00000041879f0 */ /* 0x000fe6000c0008ff */
[----:B------:R-:W-:Y:S02]  /*38d0*/  WARPGROUP.DEPBAR.LE gsb0, 0x0 ;  /* 0x00008000000079c5 */ /* 0x000fe40000010000 */
[----:B------:R-:W-:Y:S06]  /*38e0*/  BAR.SYNC.DEFER_BLOCKING 0x0 ;  /* 0x0000000000007b1d */ /* 0x000fec0000010000 */
[----:B------:R0:W-:Y:S04]  /*38f0*/  STS.128 [R2+UR8], R4 ;  /* 0x0000000402007988 */ /* 0x0001e80008000c08 */
[----:B0-----:R-:W2:Y:S04]  /*3900*/  LDL.LU R4, [R1+0x2b0] ;  /* 0x0002b00001047983 */ /* 0x001ea80000300800 */
[----:B------:R-:W2:Y:S04]  /*3910*/  LDL.LU R5, [R1+0x2b8] ;  /* 0x0002b80001057983 */ /* 0x000ea80000300800 */
[----:B------:R-:W2:Y:S04]  /*3920*/  LDL.LU R6, [R1+0x2f0] ;  /* 0x0002f00001067983 */ /* 0x000ea80000300800 */
[----:B------:R-:W2:Y:S04]  /*3930*/  LDL.LU R7, [R1+0x2f8] ;  /* 0x0002f80001077983 */ /* 0x000ea80000300800 */
[----:B--2---:R0:W-:Y:S02]  /*3940*/  STS.128 [R2+UR8+0x800], R4 ;  /* 0x0008000402007988 */ /* 0x0041e40008000c08 */
[----:B0-----:R-:W-:-:S05]  /*3950*/  IMAD.SHL.U32 R4, R8, 0x100, RZ ;  /* 0x0000010008047824 */ /* 0x001fca00078e00ff */
[----:B------:R-:W-:-:S04]  /*3960*/  LOP3.LUT R4, R4, 0x1800, RZ, 0xc0, !PT ;  /* 0x0000180004047812 */ /* 0x000fc800078ec0ff */
[----:B------:R-:W-:Y:S02]  /*3970*/  LOP3.LUT R0, R4, 0x70, R0, 0xf8, !PT ;  /* 0x0000007004007812 */ /* 0x000fe400078ef800 */
[----:B------:R-:W-:-:S04]  /*3980*/  SHF.R.S32.HI R4, RZ, 0x5, R8 ;  /* 0x00000005ff047819 */ /* 0x000fc80000011408 */
[----:B------:R-:W-:-:S04]  /*3990*/  SGXT R4, R4, 0x1 ;  /* 0x000000010404781a */ /* 0x000fc80000000200 */
[----:B------:R-:W-:Y:S02]  /*39a0*/  LOP3.LUT R0, R0, 0x2010, R4, 0x78, !PT ;  /* 0x0000201000007812 */ /* 0x000fe400078e7804 */
[----:B------:R-:W2:Y:S04]  /*39b0*/  LDL.LU R4, [R1+0x2c0] ;  /* 0x0002c00001047983 */ /* 0x000ea80000300800 */
[----:B------:R-:W2:Y:S04]  /*39c0*/  LDL.LU R5, [R1+0x2c8] ;  /* 0x0002c80001057983 */ /* 0x000ea80000300800 */
[----:B------:R-:W2:Y:S01]  /*39d0*/  LDL.LU R6, [R1+0x300] ;  /* 0x0003000001067983 */ /* 0x000ea20000300800 */
[----:B------:R-:W-:-:S02]  /*39e0*/  IMAD.SHL.U32 R8, R8, 0x2, RZ ;  /* 0x0000000208087824 */ /* 0x000fc400078e00ff */
[----:B------:R-:W-:-:S03]  /*39f0*/  IMAD.MOV.U32 R7, RZ, RZ, R208 ;  /* 0x000000ffff077224 */ /* 0x000fc600078e00d0 */
[----:B------:R-:W-:-:S04]  /*3a00*/  LOP3.LUT R8, R8, 0x80, RZ, 0xc0, !PT ;  /* 0x0000008008087812 */ /* 0x000fc800078ec0ff */
[----:B------:R-:W-:Y:S02]  /*3a10*/  IADD3 R0, R0, UR8, R8 ;  /* 0x0000000800007c10 */ /* 0x000fe4000fffe008 */
[----:B------:R-:W3:Y:S04]  /*3a20*/  LDL.LU R8, [R1+0x2c4] ;  /* 0x0002c40001087983 */ /* 0x000ee80000300800 */
[----:B--2---:R0:W-:Y:S04]  /*3a30*/  STS.128 [R2+UR8+0x1000], R4 ;  /* 0x0010000402007988 */ /* 0x0041e80008000c08 */
[----:B0-----:R-:W2:Y:S04]  /*3a40*/  LDL.LU R4, [R1+0x2d4] ;  /* 0x0002d40001047983 */ /* 0x001ea80000300800 */
[----:B------:R-:W2:Y:S01]  /*3a50*/  LDL.LU R5, [R1+0x2dc] ;  /* 0x0002dc0001057983 */ /* 0x000ea20000300800 */
[----:B------:R-:W-:Y:S01]  /*3a60*/  LOP3.LUT R208, R2, 0x10, RZ, 0x3c, !PT ;  /* 0x0000001002d07812 */ /* 0x000fe200078e3cff */
[----:B------:R-:W-:Y:S01]  /*3a70*/  IMAD.MOV.U32 R7, RZ, RZ, R239 ;  /* 0x000000ffff077224 */ /* 0x000fe200078e00ef */
[----:B------:R-:W-:Y:S01]  /*3a80*/  MOV R6, R241 ;  /* 0x000000f100067202 */ /* 0x000fe20000000f00 */
[----:B------:R-:W-:Y:S04]  /*3a90*/  STS.128 [R2+UR8+0x1800], R20 ;  /* 0x0018001402007988 */ /* 0x000fe80008000c08 */
[----:B------:R-:W-:Y:S04]  /*3aa0*/  STS.128 [R208+UR8], R16 ;  /* 0x00000010d0007988 */ /* 0x000fe80008000c08 */
[----:B------:R-:W-:Y:S04]  /*3ab0*/  STS.128 [R208+UR8+0x800], R12 ;  /* 0x0008000cd0007988 */ /* 0x000fe80008000c08 */
[----:B---3--:R-:W-:Y:S04]  /*3ac0*/  STS.128 [R208+UR8+0x1000], R8 ;  /* 0x00100008d0007988 */ /* 0x008fe80008000c08 */
[----:B--2---:R-:W-:Y:S01]  /*3ad0*/  STS.128 [R208+UR8+0x1800], R4 ;  /* 0x00180004d0007988 */ /* 0x004fe20008000c08 */
[----:B------:R-:W-:Y:S06]  /*3ae0*/  BAR.SYNC.DEFER_BLOCKING 0x0 ;  /* 0x0000000000007b1d */ /* 0x000fec0000010000 */
[----:B------:R-:W0:Y:S04]  /*3af0*/  LDS.128 R4, [R0+0x100] ;  /* 0x0001000000047984 */ /* 0x000e280000000c00 */
[----:B------:R-:W1:Y:S04]  /*3b00*/  LDS.128 R16, [R0+0x200] ;  /* 0x0002000000107984 */ /* 0x000e680000000c00 */
[----:B------:R-:W2:Y:S04]  /*3b10*/  LDS.128 R12, [R0+0x300] ;  /* 0x00030000000c7984 */ /* 0x000ea80000000c00 */
[----:B0-----:R-:W-:Y:S01]  /*3b20*/  STL [R1+0x6d4], R5 ;  /* 0x0006d40501007387 */ /* 0x001fe20000100800 */
[----:B------:R-:W-:-:S02]  /*3b30*/  IMAD.MOV.U32 R241, RZ, RZ, R4 ;  /* 0x000000fffff17224 */ /* 0x000fc400078e0004 */
[----:B------:R-:W-:Y:S01]  /*3b40*/  IMAD.MOV.U32 R239, RZ, RZ, R6 ;  /* 0x000000ffffef7224 */ /* 0x000fe200078e0006 */
[----:B------:R-:W-:Y:S04]  /*3b50*/  STL [R1+0x6dc], R7 ;  /* 0x0006dc0701007387 */ /* 0x000fe80000100800 */
[----:B------:R-:W0:Y:S04]  /*3b60*/  LDS.128 R4, [R0+0x400] ;  /* 0x0004000000047984 */ /* 0x000e280000000c00 */
[----:B-1----:R-:W-:Y:S04]  /*3b70*/  STL.64 [R1+0x6c0], R16 ;  /* 0x0006c01001007387 */ /* 0x002fe80000100a00 */
[----:B------:R-:W-:Y:S04]  /*3b80*/  STL.64 [R1+0x6c8], R18 ;  /* 0x0006c81201007387 */ /* 0x000fe80000100a00 */
[----:B------:R-:W1:Y:S04]  /*3b90*/  LDS.128 R16, [R0+0x500] ;  /* 0x0005000000107984 */ /* 0x000e680000000c00 */
[----:B--2---:R-:W-:Y:S04]  /*3ba0*/  STL.64 [R1+0x6b0], R12 ;  /* 0x0006b00c01007387 */ /* 0x004fe80000100a00 */
[----:B------:R-:W-:Y:S04]  /*3bb0*/  STL.64 [R1+0x6b8], R14 ;  /* 0x0006b80e01007387 */ /* 0x000fe80000100a00 */
[----:B------:R-:W2:Y:S04]  /*3bc0*/  LDS.128 R12, [R0+0x600] ;  /* 0x00060000000c7984 */ /* 0x000ea80000000c00 */
[----:B0-----:R-:W-:Y:S04]  /*3bd0*/  STL.64 [R1+0x6a0], R4 ;  /* 0x0006a00401007387 */ /* 0x001fe80000100a00 */
[----:B------:R-:W-:Y:S04]  /*3be0*/  STL.64 [R1+0x6a8], R6 ;  /* 0x0006a80601007387 */ /* 0x000fe80000100a00 */
[----:B------:R-:W0:Y:S04]  /*3bf0*/  LDS.128 R4, [R0+0x700] ;  /* 0x0007000000047984 */ /* 0x000e280000000c00 */
[----:B-1----:R-:W-:Y:S04]  /*3c00*/  STL.64 [R1+0x690], R16 ;  /* 0x0006901001007387 */ /* 0x002fe80000100a00 */
[----:B------:R-:W-:Y:S04]  /*3c10*/  STL.64 [R1+0x698], R18 ;  /* 0x0006981201007387 */ /* 0x000fe80000100a00 */
[----:B--2---:R-:W-:Y:S04]  /*3c20*/  STL.64 [R1+0x680], R12 ;  /* 0x0006800c01007387 */ /* 0x004fe80000100a00 */
[----:B------:R-:W-:Y:S04]  /*3c30*/  STL.64 [R1+0x688], R14 ;  /* 0x0006880e01007387 */ /* 0x000fe80000100a00 */
[----:B0-----:R0:W-:Y:S04]  /*3c40*/  STL.64 [R1+0x670], R4 ;  /* 0x0006700401007387 */ /* 0x0011e80000100a00 */
[----:B------:R1:W-:Y:S04]  /*3c50*/  STL.64 [R1+0x678], R6 ;  /* 0x0006780601007387 */ /* 0x0003e80000100a00 */
[----:B0-----:R-:W2:Y:S04]  /*3c60*/  LDL.LU R4, [R1+0x138] ;  /* 0x0001380001047983 */ /* 0x001ea80000300800 */
[----:B------:R-:W2:Y:S04]  /*3c70*/  LDL.LU R5, [R1+0x140] ;  /* 0x0001400001057983 */ /* 0x000ea80000300800 */
[----:B-1----:R-:W2:Y:S04]  /*3c80*/  LDL.LU R6, [R1+0x178] ;  /* 0x0001780001067983 */ /* 0x002ea80000300800 */
[----:B------:R-:W2:Y:S01]  /*3c90*/  LDL.LU R7, [R1+0x180] ;  /* 0x0001800001077983 */ /* 0x000ea20000300800 */
[----:B------:R-:W-:Y:S01]  /*3ca0*/  IMAD.MOV.U32 R8, RZ, RZ, R207 ;  /* 0x000000ffff087224 */ /* 0x000fe200078e00cf */
[----:B------:R-:W-:Y:S01]  /*3cb0*/  MOV R11, R204 ;  /* 0x000000cc000b7202 */ /* 0x000fe20000000f00 */
[----:B------:R-:W-:-:S02]  /*3cc0*/  IMAD.MOV.U32 R9, RZ, RZ, R206 ;  /* 0x000000ffff097224 */ /* 0x000fc400078e00ce */
[----:B------:R-:W-:Y:S02]  /*3cd0*/  IMAD.MOV.U32 R10, RZ, RZ, R205 ;  /* 0x000000ffff0a7224 */ /* 0x000fe400078e00cd */
[----:B------:R-:W-:Y:S01]  /*3ce0*/  LDS.128 R204, [R0] ;  /* 0x0000000000cc7984 */ /* 0x000fe20000000c00 */
[----:B------:R-:W-:Y:S06]  /*3cf0*/  BAR.SYNC.DEFER_BLOCKING 0x0 ;  /* 0x0000000000007b1d */ /* 0x000fec0000010000 */
[----:B--2---:R0:W-:Y:S04]  /*3d00*/  STS.128 [R2+UR8+0x800], R4 ;  /* 0x0008000402007988 */ /* 0x0041e80008000c08 */
[----:B0-----:R-:W2:Y:S04]  /*3d10*/  LDL.LU R4, [R1+0x148] ;  /* 0x0001480001047983 */ /* 0x001ea80000300800 */
[----:B------:R-:W2:Y:S04]  /*3d20*/  LDL.LU R5, [R1+0x150] ;  /* 0x0001500001057983 */ /* 0x000ea80000300800 */
[----:B------:R-:W2:Y:S04]  /*3d30*/  LDL.LU R6, [R1+0x188] ;  /* 0x0001880001067983 */ /* 0x000ea80000300800 */
[----:B------:R-:W2:Y:S04]  /*3d40*/  LDL.LU R7, [R1+0x190] ;  /* 0x0001900001077983 */ /* 0x000ea80000300800 */
[----:B------:R-:W3:Y:S04]  /*3d50*/  LDL.LU R20, [R1+0x158] ;  /* 0x0001580001147983 */ /* 0x000ee80000300800 */
[----:B------:R-:W3:Y:S04]  /*3d60*/  LDL.LU R21, [R1+0x160] ;  /* 0x0001600001157983 */ /* 0x000ee80000300800 */
[----:B------:R-:W3:Y:S04]  /*3d70*/  LDL.LU R22, [R1+0x198] ;  /* 0x0001980001167983 */ /* 0x000ee80000300800 */
[----:B------:R-:W3:Y:S04]  /*3d80*/  LDL.LU R23, [R1+0x1a0] ;  /* 0x0001a00001177983 */ /* 0x000ee80000300800 */
[----:B------:R-:W4:Y:S04]  /*3d90*/  LDL.LU R16, [R1+0x12c] ;  /* 0x00012c0001107983 */ /* 0x000f280000300800 */
[----:B------:R-:W4:Y:S04]  /*3da0*/  LDL.LU R17, [R1+0x134] ;  /* 0x0001340001117983 */ /* 0x000f280000300800 */
[----:B------:R-:W4:Y:S04]  /*3db0*/  LDL.LU R18, [R1+0x16c] ;  /* 0x00016c0001127983 */ /* 0x000f280000300800 */
[----:B------:R-:W4:Y:S04]  /*3dc0*/  LDL.LU R19, [R1+0x174] ;  /* 0x0001740001137983 */ /* 0x000f280000300800 */
[----:B------:R-:W5:Y:S04]  /*3dd0*/  LDL.LU R12, [R1+0x13c] ;  /* 0x00013c00010c7983 */ /* 0x000f680000300800 */
[----:B------:R-:W5:Y:S04]  /*3de0*/  LDL.LU R13, [R1+0x144] ;  /* 0x00014400010d7983 */ /* 0x000f680000300800 */
[----:B------:R-:W5:Y:S04]  /*3df0*/  LDL.LU R14, [R1+0x17c] ;  /* 0x00017c00010e7983 */ /* 0x000f680000300800 */
[----:B------:R0:W-:Y:S04]  /*3e00*/  STS.128 [R2+UR8], R8 ;  /* 0x0000000802007988 */ /* 0x0001e80008000c08 */
[----:B------:R-:W5:Y:S04]  /*3e10*/  LDL.LU R15, [R1+0x184] ;  /* 0x00018400010f7983 */ /* 0x000f680000300800 */
[----:B0-----:R-:W5:Y:S04]  /*3e20*/  LDL.LU R8, [R1+0x14c] ;  /* 0x00014c0001087983 */ /* 0x001f680000300800 */
[----:B------:R-:W5:Y:S04]  /*3e30*/  LDL.LU R9, [R1+0x154] ;  /* 0x0001540001097983 */ /* 0x000f680000300800 */
[----:B------:R-:W5:Y:S04]  /*3e40*/  LDL.LU R10, [R1+0x18c] ;  /* 0x00018c00010a7983 */ /* 0x000f680000300800 */
[----:B------:R-:W5:Y:S04]  /*3e50*/  LDL.LU R11, [R1+0x194] ;  /* 0x00019400010b7983 */ /* 0x000f680000300800 */
[----:B--2---:R0:W-:Y:S04]  /*3e60*/  STS.128 [R2+UR8+0x1000], R4 ;  /* 0x0010000402007988 */ /* 0x0041e80008000c08 */
[----:B0-----:R-:W2:Y:S04]  /*3e70*/  LDL.LU R4, [R1+0x15c] ;  /* 0x00015c0001047983 */ /* 0x001ea80000300800 */
[----:B------:R-:W2:Y:S04]  /*3e80*/  LDL.LU R5, [R1+0x164] ;  /* 0x0001640001057983 */ /* 0x000ea80000300800 */
[----:B------:R-:W2:Y:S04]  /*3e90*/  LDL.LU R6, [R1+0x19c] ;  /* 0x00019c0001067983 */ /* 0x000ea80000300800 */
[----:B------:R-:W2:Y:S04]  /*3ea0*/  LDL.LU R7, [R1+0x1a4] ;  /* 0x0001a40001077983 */ /* 0x000ea80000300800 */
[----:B---3--:R-:W-:Y:S04]  /*3eb0*/  STS.128 [R2+UR8+0x1800], R20 ;  /* 0x0018001402007988 */ /* 0x008fe80008000c08 */
[----:B----4-:R-:W-:Y:S04]  /*3ec0*/  STS.128 [R208+UR8], R16 ;  /* 0x00000010d0007988 */ /* 0x010fe80008000c08 */
[----:B-----5:R-:W-:Y:S04]  /*3ed0*/  STS.128 [R208+UR8+0x800], R12 ;  /* 0x0008000cd0007988 */ /* 0x020fe80008000c08 */
[----:B------:R0:W-:Y:S04]  /*3ee0*/  STS.128 [R208+UR8+0x1000], R8 ;  /* 0x00100008d0007988 */ /* 0x0001e80008000c08 */
[----:B0-----:R-:W3:Y:S04]  /*3ef0*/  LDL.LU R8, [R1] ;  /* 0x0000000001087983 */ /* 0x001ee80000300800 */
[----:B------:R-:W3:Y:S04]  /*3f00*/  LDL.LU R9, [R1+0x8] ;  /* 0x0000080001097983 */ /* 0x000ee80000300800 */
[----:B------:R-:W3:Y:S04]  /*3f10*/  LDL.LU R10, [R1+0x40] ;  /* 0x00004000010a7983 */ /* 0x000ee80000300800 */
[----:B------:R-:W3:Y:S04]  /*3f20*/  LDL.LU R11, [R1+0x48] ;  /* 0x00004800010b7983 */ /* 0x000ee80000300800 */
[----:B--2---:R-:W-:Y:S01]  /*3f30*/  STS.128 [R208+UR8+0x1800], R4 ;  /* 0x00180004d0007988 */ /* 0x004fe20008000c08 */
[----:B------:R-:W-:Y:S06]  /*3f40*/  BAR.SYNC.DEFER_BLOCKING 0x0 ;  /* 0x0000000000007b1d */ /* 0x000fec0000010000 */
[----:B------:R-:W0:Y:S04]  /*3f50*/  LDS.128 R12, [R0] ;  /* 0x00000000000c7984 */ /* 0x000e280000000c00 */
[----:B------:R-:W1:Y:S04]  /*3f60*/  LDS.128 R4, [R0+0x100] ;  /* 0x0001000000047984 */ /* 0x000e680000000c00 */
[----:B------:R-:W2:Y:S04]  /*3f70*/  LDS.128 R16, [R0+0x200] ;  /* 0x0002000000107984 */ /* 0x000ea80000000c00 */
[----:B0-----:R-:W-:Y:S04]  /*3f80*/  STL.64 [R1+0x620], R12 ;  /* 0x0006200c01007387 */ /* 0x001fe80000100a00 */
[----:B------:R-:W-:Y:S04]  /*3f90*/  STL.64 [R1+0x628], R14 ;  /* 0x0006280e01007387 */ /* 0x000fe80000100a00 */
        /* <DEDUP_REMOVED lines=14> */
[----:B------:R-:W-:Y:S01]  /*4080*/  STL.64 [R1+0x658], R18 ;  /* 0x0006581201007387 */ /* 0x000fe20000100a00 */
[----:B------:R-:W-:Y:S06]  /*4090*/  BAR.SYNC.DEFER_BLOCKING 0x0 ;  /* 0x0000000000007b1d */ /* 0x000fec0000010000 */
[----:B0-----:R-:W-:Y:S04]  /*40a0*/  STL.64 [R1+0x640], R12 ;  /* 0x0006400c01007387 */ /* 0x001fe80000100a00 */
[----:B------:R-:W-:Y:S04]  /*40b0*/  STL.64 [R1+0x648], R14 ;  /* 0x0006480e01007387 */ /* 0x000fe80000100a00 */
[----:B-1----:R0:W-:Y:S04]  /*40c0*/  STL.64 [R1+0x630], R4 ;  /* 0x0006300401007387 */ /* 0x0021e80000100a00 */
[----:B------:R1:W-:Y:S04]  /*40d0*/  STL.64 [R1+0x638], R6 ;  /* 0x0006380601007387 */ /* 0x0003e80000100a00 */
[----:B0-----:R-:W2:Y:S04]  /*40e0*/  LDL.LU R4, [R1+0x10] ;  /* 0x0000100001047983 */ /* 0x001ea80000300800 */
[----:B------:R-:W2:Y:S04]  /*40f0*/  LDL.LU R5, [R1+0x18] ;  /* 0x0000180001057983 */ /* 0x000ea80000300800 */
[----:B-1----:R-:W2:Y:S04]  /*4100*/  LDL.LU R6, [R1+0x50] ;  /* 0x0000500001067983 */ /* 0x002ea80000300800 */
[----:B------:R-:W2:Y:S04]  /*4110*/  LDL.LU R7, [R1+0x58] ;  /* 0x0000580001077983 */ /* 0x000ea80000300800 */
[----:B--2---:R0:W-:Y:S04]  /*4120*/  STS.128 [R2+UR8+0x800], R4 ;  /* 0x0008000402007988 */ /* 0x0041e80008000c08 */
[----:B0-----:R-:W2:Y:S04]  /*4130*/  LDL.LU R4, [R1+0x20] ;  /* 0x0000200001047983 */ /* 0x001ea80000300800 */
[----:B------:R-:W2:Y:S04]  /*4140*/  LDL.LU R5, [R1+0x28] ;  /* 0x0000280001057983 */ /* 0x000ea80000300800 */
[----:B------:R-:W2:Y:S04]  /*4150*/  LDL.LU R6, [R1+0x60] ;  /* 0x0000600001067983 */ /* 0x000ea80000300800 */
[----:B------:R-:W2:Y:S04]  /*4160*/  LDL.LU R7, [R1+0x68] ;  /* 0x0000680001077983 */ /* 0x000ea80000300800 */
[----:B------:R-:W4:Y:S04]  /*4170*/  LDL.LU R20, [R1+0x30] ;  /* 0x0000300001147983 */ /* 0x000f280000300800 */
[----:B------:R-:W4:Y:S04]  /*4180*/  LDL.LU R21, [R1+0x38] ;  /* 0x0000380001157983 */ /* 0x000f280000300800 */
[----:B------:R-:W4:Y:S04]  /*4190*/  LDL.LU R22, [R1+0x70] ;  /* 0x0000700001167983 */ /* 0x000f280000300800 */
[----:B------:R-:W4:Y:S04]  /*41a0*/  LDL.LU R23, [R1+0x78] ;  /* 0x0000780001177983 */ /* 0x000f280000300800 */
[----:B------:R-:W5:Y:S04]  /*41b0*/  LDL.LU R16, [R1+0x4] ;  /* 0x0000040001107983 */ /* 0x000f680000300800 */
[----:B------:R-:W5:Y:S04]  /*41c0*/  LDL.LU R17, [R1+0xc] ;  /* 0x00000c0001117983 */ /* 0x000f680000300800 */
[----:B------:R-:W5:Y:S04]  /*41d0*/  LDL.LU R18, [R1+0x44] ;  /* 0x0000440001127983 */ /* 0x000f680000300800 */
[----:B------:R-:W5:Y:S04]  /*41e0*/  LDL.LU R19, [R1+0x4c] ;  /* 0x00004c0001137983 */ /* 0x000f680000300800 */
[----:B------:R-:W5:Y:S04]  /*41f0*/  LDL.LU R12, [R1+0x14] ;  /* 0x00001400010c7983 */ /* 0x000f680000300800 */
[----:B------:R-:W5:Y:S04]  /*4200*/  LDL.LU R13, [R1+0x1c] ;  /* 0x00001c00010d7983 */ /* 0x000f680000300800 */
[----:B------:R-:W5:Y:S04]  /*4210*/  LDL.LU R14, [R1+0x54] ;  /* 0x00005400010e7983 */ /* 0x000f680000300800 */
[----:B---3--:R0:W-:Y:S04]  /*4220*/  STS.128 [R2+UR8], R8 ;  /* 0x0000000802007988 */ /* 0x0081e80008000c08 */
[----:B------:R-:W3:Y:S04]  /*4230*/  LDL.LU R15, [R1+0x5c] ;  /* 0x00005c00010f7983 */ /* 0x000ee80000300800 */
[----:B0-----:R-:W3:Y:S04]  /*4240*/  LDL.LU R8, [R1+0x24] ;  /* 0x0000240001087983 */ /* 0x001ee80000300800 */
[----:B------:R-:W3:Y:S04]  /*4250*/  LDL.LU R9, [R1+0x2c] ;  /* 0x00002c0001097983 */ /* 0x000ee80000300800 */
[----:B------:R-:W3:Y:S04]  /*4260*/  LDL.LU R10, [R1+0x64] ;  /* 0x00006400010a7983 */ /* 0x000ee80000300800 */
[----:B------:R-:W3:Y:S04]  /*4270*/  LDL.LU R11, [R1+0x6c] ;  /* 0x00006c00010b7983 */ /* 0x000ee80000300800 */
[----:B--2---:R0:W-:Y:S04]  /*4280*/  STS.128 [R2+UR8+0x1000], R4 ;  /* 0x0010000402007988 */ /* 0x0041e80008000c08 */
[----:B0-----:R-:W2:Y:S04]  /*4290*/  LDL.LU R4, [R1+0x34] ;  /* 0x0000340001047983 */ /* 0x001ea80000300800 */
[----:B------:R-:W2:Y:S01]  /*42a0*/  LDL.LU R5, [R1+0x3c] ;  /* 0x00003c0001057983 */ /* 0x000ea20000300800 */
[----:B------:R-:W-:-:S02]  /*42b0*/  IMAD.MOV.U32 R6, RZ, RZ, R235 ;  /* 0x000000ffff067224 */ /* 0x000fc400078e00eb */
[----:B------:R-:W-:Y:S01]  /*42c0*/  IMAD.MOV.U32 R7, RZ, RZ, R237 ;  /* 0x000000ffff077224 */ /* 0x000fe200078e00ed */
[----:B----4-:R-:W-:Y:S04]  /*42d0*/  STS.128 [R2+UR8+0x1800], R20 ;  /* 0x0018001402007988 */ /* 0x010fe80008000c08 */
[----:B------:R-:W4:Y:S04]  /*42e0*/  LDL.LU R235, [R1+0x874] ;  /* 0x0008740001eb7983 */ /* 0x000f280000300800 */
[----:B-----5:R-:W-:Y:S04]  /*42f0*/  STS.128 [R208+UR8], R16 ;  /* 0x00000010d0007988 */ /* 0x020fe80008000c08 */
[----:B------:R-:W5:Y:S04]  /*4300*/  LDL.LU R237, [R1+0x870] ;  /* 0x0008700001ed7983 */ /* 0x000f680000300800 */
[----:B---3--:R0:W-:Y:S04]  /*4310*/  STS.128 [R208+UR8+0x800], R12 ;  /* 0x0008000cd0007988 */ /* 0x0081e80008000c08 */
[----:B------:R-:W-:Y:S01]  /*4320*/  STS.128 [R208+UR8+0x1000], R8 ;  /* 0x00100008d0007988 */ /* 0x000fe20008000c08 */
[----:B0-----:R-:W-:Y:S01]  /*4330*/  MOV R12, R24 ;  /* 0x00000018000c7202 */ /* 0x001fe20000000f00 */
[----:B------:R-:W-:-:S02]  /*4340*/  IMAD.MOV.U32 R13, RZ, RZ, R26 ;  /* 0x000000ffff0d7224 */ /* 0x000fc400078e001a */
[----:B------:R-:W-:Y:S02]  /*4350*/  IMAD.MOV.U32 R14, RZ, RZ, R40 ;  /* 0x000000ffff0e7224 */ /* 0x000fe400078e0028 */
[----:B------:R-:W-:Y:S01]  /*4360*/  IMAD.MOV.U32 R15, RZ, RZ, R42 ;  /* 0x000000ffff0f7224 */ /* 0x000fe200078e002a */
[----:B------:R-:W-:Y:S01]  /*4370*/  MOV R23, R54 ;  /* 0x0000003600177202 */ /* 0x000fe20000000f00 */
[----:B------:R-:W-:Y:S02]  /*4380*/  IMAD.MOV.U32 R20, RZ, RZ, R36 ;  /* 0x000000ffff147224 */ /* 0x000fe400078e0024 */
[----:B------:R-:W-:Y:S02]  /*4390*/  IMAD.MOV.U32 R21, RZ, RZ, R38 ;  /* 0x000000ffff157224 */ /* 0x000fe400078e0026 */
[----:B------:R-:W-:Y:S01]  /*43a0*/  IMAD.MOV.U32 R22, RZ, RZ, R52 ;  /* 0x000000ffff167224 */ /* 0x000fe200078e0034 */
        /* <DEDUP_REMOVED lines=19> */
[----:B------:R-:W1:Y:S01]  /*44e0*/  LDS.128 R4, [R0+0x700] ;  /* 0x0007000000047984 */ /* 0x000e620000000c00 */
[----:B------:R-:W-:Y:S06]  /*44f0*/  BAR.SYNC.DEFER_BLOCKING 0x0 ;  /* 0x0000000000007b1d */ /* 0x000fec0000010000 */
[----:B--2---:R-:W-:Y:S04]  /*4500*/  STL.64 [R1+0x590], R16 ;  /* 0x0005901001007387 */ /* 0x004fe80000100a00 */
[----:B------:R-:W-:Y:S04]  /*4510*/  STL.64 [R1+0x598], R18 ;  /* 0x0005981201007387 */ /* 0x000fe80000100a00 */
[----:B0-----:R0:W-:Y:S04]  /*4520*/  STL.64 [R1+0x580], R8 ;  /* 0x0005800801007387 */ /* 0x0011e80000100a00 */
[----:B------:R2:W-:Y:S04]  /*4530*/  STL.64 [R1+0x588], R10 ;  /* 0x0005880a01007387 */ /* 0x0005e80000100a00 */
[----:B-1----:R1:W-:Y:S01]  /*4540*/  STL.64 [R1+0x570], R4 ;  /* 0x0005700401007387 */ /* 0x0023e20000100a00 */
[----:B0-----:R-:W-:Y:S01]  /*4550*/  IMAD.MOV.U32 R8, RZ, RZ, R28 ;  /* 0x000000ffff087224 */ /* 0x001fe200078e001c */
[----:B------:R-:W-:-:S02]  /*4560*/  MOV R9, R30 ;  /* 0x0000001e00097202 */ /* 0x000fc40000000f00 */
[----:B------:R0:W-:Y:S01]  /*4570*/  STL.64 [R1+0x578], R6 ;  /* 0x0005780601007387 */ /* 0x0001e20000100a00 */
[----:B--2---:R-:W-:Y:S02]  /*4580*/  IMAD.MOV.U32 R10, RZ, RZ, R44 ;  /* 0x000000ffff0a7224 */ /* 0x004fe400078e002c */
[----:B------:R-:W-:Y:S02]  /*4590*/  IMAD.MOV.U32 R11, RZ, RZ, R46 ;  /* 0x000000ffff0b7224 */ /* 0x000fe400078e002e */
[----:B-1----:R-:W-:Y:S02]  /*45a0*/  IMAD.MOV.U32 R4, RZ, RZ, R32 ;  /* 0x000000ffff047224 */ /* 0x002fe400078e0020 */
[----:B------:R-:W-:Y:S01]  /*45b0*/  IMAD.MOV.U32 R5, RZ, RZ, R34 ;  /* 0x000000ffff057224 */ /* 0x000fe200078e0022 */
[----:B0-----:R-:W-:Y:S01]  /*45c0*/  MOV R6, R48 ;  /* 0x0000003000067202 */ /* 0x001fe20000000f00 */
[----:B------:R-:W-:Y:S01]  /*45d0*/  IMAD.MOV.U32 R7, RZ, RZ, R50 ;  /* 0x000000ffff077224 */ /* 0x000fe200078e0032 */
[----:B------:R0:W-:Y:S01]  /*45e0*/  STS.128 [R2+UR8], R12 ;  /* 0x0000000c02007988 */ /* 0x0001e20008000c08 */
[----:B------:R-:W-:-:S02]  /*45f0*/  IMAD.MOV.U32 R16, RZ, RZ, R25 ;  /* 0x000000ffff107224 */ /* 0x000fc400078e0019 */
[----:B------:R-:W-:Y:S01]  /*4600*/  IMAD.MOV.U32 R17, RZ, RZ, R27 ;  /* 0x000000ffff117224 */ /* 0x000fe200078e001b */
[----:B------:R1:W-:Y:S01]  /*4610*/  STS.128 [R2+UR8+0x800], R8 ;  /* 0x0008000802007988 */ /* 0x0003e20008000c08 */
[----:B------:R-:W-:Y:S02]  /*4620*/  IMAD.MOV.U32 R18, RZ, RZ, R41 ;  /* 0x000000ffff127224 */ /* 0x000fe400078e0029 */
[----:B------:R-:W-:Y:S01]  /*4630*/  IMAD.MOV.U32 R19, RZ, RZ, R43 ;  /* 0x000000ffff137224 */ /* 0x000fe200078e002b */
[----:B------:R2:W-:Y:S04]  /*4640*/  STS.128 [R2+UR8+0x1000], R4 ;  /* 0x0010000402007988 */ /* 0x0005e80008000c08 */
[----:B------:R-:W-:Y:S01]  /*4650*/  STS.128 [R2+UR8+0x1800], R20 ;  /* 0x0018001402007988 */ /* 0x000fe20008000c08 */
[----:B0-----:R-:W-:Y:S01]  /*4660*/  MOV R12, R29 ;  /* 0x0000001d000c7202 */ /* 0x001fe20000000f00 */
[----:B------:R-:W-:-:S02]  /*4670*/  IMAD.MOV.U32 R13, RZ, RZ, R31 ;  /* 0x000000ffff0d7224 */ /* 0x000fc400078e001f */
[----:B------:R-:W-:Y:S01]  /*4680*/  IMAD.MOV.U32 R14, RZ, RZ, R45 ;  /* 0x000000ffff0e7224 */ /* 0x000fe200078e002d */
[----:B-1----:R-:W-:Y:S01]  /*4690*/  MOV R9, R35 ;  /* 0x0000002300097202 */ /* 0x002fe20000000f00 */
[----:B------:R-:W-:Y:S02]  /*46a0*/  IMAD.MOV.U32 R15, RZ, RZ, R47 ;  /* 0x000000ffff0f7224 */ /* 0x000fe400078e002f */
[----:B------:R-:W-:Y:S01]  /*46b0*/  IMAD.MOV.U32 R8, RZ, RZ, R33 ;  /* 0x000000ffff087224 */ /* 0x000fe200078e0021 */
[----:B--2---:R-:W-:Y:S01]  /*46c0*/  MOV R6, R53 ;  /* 0x0000003500067202 */ /* 0x004fe20000000f00 */
[----:B------:R-:W-:Y:S02]  /*46d0*/  IMAD.MOV.U32 R10, RZ, RZ, R49 ;  /* 0x000000ffff0a7224 */ /* 0x000fe400078e0031 */
[----:B------:R-:W-:Y:S02]  /*46e0*/  IMAD.MOV.U32 R11, RZ, RZ, R51 ;  /* 0x000000ffff0b7224 */ /* 0x000fe400078e0033 */
[----:B------:R-:W-:-:S02]  /*46f0*/  IMAD.MOV.U32 R4, RZ, RZ, R37 ;  /* 0x000000ffff047224 */ /* 0x000fc400078e0025 */
[----:B------:R-:W-:Y:S02]  /*4700*/  IMAD.MOV.U32 R5, RZ, RZ, R39 ;  /* 0x000000ffff057224 */ /* 0x000fe400078e0027 */
[----:B------:R-:W-:Y:S01]  /*4710*/  IMAD.MOV.U32 R7, RZ, RZ, R55 ;  /* 0x000000ffff077224 */ /* 0x000fe200078e0037 */
[----:B------:R-:W-:Y:S04]  /*4720*/  STS.128 [R208+UR8], R16 ;  /* 0x00000010d0007988 */ /* 0x000fe80008000c08 */
[----:B------:R-:W-:Y:S04]  /*4730*/  STS.128 [R208+UR8+0x800], R12 ;  /* 0x0008000cd0007988 */ /* 0x000fe80008000c08 */
[----:B------:R0:W-:Y:S04]  /*4740*/  STS.128 [R208+UR8+0x1000], R8 ;  /* 0x00100008d0007988 */ /* 0x0001e80008000c08 */
[----:B------:R-:W-:Y:S01]  /*4750*/  STS.128 [R208+UR8+0x1800], R4 ;  /* 0x00180004d0007988 */ /* 0x000fe20008000c08 */
[----:B------:R-:W-:Y:S06]  /*4760*/  BAR.SYNC.DEFER_BLOCKING 0x0 ;  /* 0x0000000000007b1d */ /* 0x000fec0000010000 */
[----:B0-----:R-:W2:Y:S04]  /*4770*/  LDL.LU R8, [R1+0x320] ;  /* 0x0003200001087983 */ /* 0x001ea80000300800 */
[----:B------:R-:W2:Y:S04]  /*4780*/  LDL.LU R9, [R1+0x328] ;  /* 0x0003280001097983 */ /* 0x000ea80000300800 */
[----:B------:R-:W2:Y:S04]  /*4790*/  LDL.LU R10, [R1+0x360] ;  /* 0x00036000010a7983 */ /* 0x000ea80000300800 */
[----:B------:R-:W2:Y:S04]  /*47a0*/  LDL.LU R11, [R1+0x368] ;  /* 0x00036800010b7983 */ /* 0x000ea80000300800 */
[----:B------:R-:W0:Y:S04]  /*47b0*/  LDS.128 R12, [R0] ;  /* 0x00000000000c7984 */ /* 0x000e280000000c00 */
[----:B------:R-:W1:Y:S04]  /*47c0*/  LDS.128 R4, [R0+0x100] ;  /* 0x0001000000047984 */ /* 0x000e680000000c00 */
[----:B------:R-:W3:Y:S04]  /*47d0*/  LDS.128 R16, [R0+0x200] ;  /* 0x0002000000107984 */ /* 0x000ee80000000c00 */
[----:B0-----:R-:W-:Y:S04]  /*47e0*/  STL.64 [R1+0x560], R12 ;  /* 0x0005600c01007387 */ /* 0x001fe80000100a00 */
[----:B------:R-:W-:Y:S04]  /*47f0*/  STL.64 [R1+0x568], R14 ;  /* 0x0005680e01007387 */ /* 0x000fe80000100a00 */
[----:B------:R-:W0:Y:S04]  /*4800*/  LDS.128 R12, [R0+0x300] ;  /* 0x00030000000c7984 */ /* 0x000e280000000c00 */
[----:B-1----:R-:W-:Y:S04]  /*4810*/  STL.64 [R1+0x550], R4 ;  /* 0x0005500401007387 */ /* 0x002fe80000100a00 */
[----:B------:R-:W-:Y:S04]  /*4820*/  STL.64 [R1+0x558], R6 ;  /* 0x0005580601007387 */ /* 0x000fe80000100a00 */
[----:B------:R-:W1:Y:S04]  /*4830*/  LDS.128 R4, [R0+0x400] ;  /* 0x0004000000047984 */ /* 0x000e680000000c00 */
[----:B---3--:R-:W-:Y:S04]  /*4840*/  STL.64 [R1+0x540], R16 ;  /* 0x0005401001007387 */ /* 0x008fe80000100a00 */
[----:B------:R-:W-:Y:S04]  /*4850*/  STL.64 [R1+0x548], R18 ;  /* 0x0005481201007387 */ /* 0x000fe80000100a00 */
        /* <DEDUP_REMOVED lines=8> */
[----:B------:R-:W-:Y:S01]  /*48e0*/  STL.64 [R1+0x518], R18 ;  /* 0x0005181201007387 */ /* 0x000fe20000100a00 */
[----:B------:R-:W-:Y:S06]  /*48f0*/  BAR.SYNC.DEFER_BLOCKING 0x0 ;  /* 0x0000000000007b1d */ /* 0x000fec0000010000 */
[----:B0-----:R-:W-:Y:S04]  /*4900*/  STL.64 [R1+0x500], R12 ;  /* 0x0005000c01007387 */ /* 0x001fe80000100a00 */
[----:B------:R-:W-:Y:S04]  /*4910*/  STL.64 [R1+0x508], R14 ;  /* 0x0005080e01007387 */ /* 0x000fe80000100a00 */
[----:B-1----:R0:W-:Y:S04]  /*4920*/  STL.64 [R1+0x4f0], R4 ;  /* 0x0004f00401007387 */ /* 0x0021e80000100a00 */
[----:B------:R1:W-:Y:S04]  /*4930*/  STL.64 [R1+0x4f8], R6 ;  /* 0x0004f80601007387 */ /* 0x0003e80000100a00 */
[----:B0-----:R-:W3:Y:S04]  /*4940*/  LDL.LU R4, [R1+0x330] ;  /* 0x0003300001047983 */ /* 0x001ee80000300800 */
[----:B------:R-:W3:Y:S04]  /*4950*/  LDL.LU R5, [R1+0x338] ;  /* 0x0003380001057983 */ /* 0x000ee80000300800 */
[----:B-1----:R-:W3:Y:S04]  /*4960*/  LDL.LU R6, [R1+0x370] ;  /* 0x0003700001067983 */ /* 0x002ee80000300800 */
[----:B------:R-:W3:Y:S04]  /*4970*/  LDL.LU R7, [R1+0x378] ;  /* 0x0003780001077983 */ /* 0x000ee80000300800 */
[----:B---3--:R0:W-:Y:S04]  /*4980*/  STS.128 [R2+UR8+0x800], R4 ;  /* 0x0008000402007988 */ /* 0x0081e80008000c08 */
[----:B0-----:R-:W3:Y:S04]  /*4990*/  LDL.LU R4, [R1+0x340] ;  /* 0x0003400001047983 */ /* 0x001ee80000300800 */
[----:B------:R-:W3:Y:S04]  /*49a0*/  LDL.LU R5, [R1+0x348] ;  /* 0x0003480001057983 */ /* 0x000ee80000300800 */
[----:B------:R-:W3:Y:S04]  /*49b0*/  LDL.LU R6, [R1+0x380] ;  /* 0x0003800001067983 */ /* 0x000ee80000300800 */
[----:B------:R-:W3:Y:S04]  /*49c0*/  LDL.LU R7, [R1+0x388] ;  /* 0x0003880001077983 */ /* 0x000ee80000300800 */
[----:B------:R-:W4:Y:S04]  /*49d0*/  LDL.LU R20, [R1+0x350] ;  /* 0x0003500001147983 */ /* 0x000f280000300800 */
        /* <DEDUP_REMOVED lines=10> */
[----:B--2---:R0:W-:Y:S04]  /*4a80*/  STS.128 [R2+UR8], R8 ;  /* 0x0000000802007988 */ /* 0x0041e80008000c08 */
[----:B------:R-:W2:Y:S04]  /*4a90*/  LDL.LU R15, [R1+0x37c] ;  /* 0x00037c00010f7983 */ /* 0x000ea80000300800 */
[----:B0-----:R-:W2:Y:S04]  /*4aa0*/  LDL.LU R8, [R1+0x344] ;  /* 0x0003440001087983 */ /* 0x001ea80000300800 */
[----:B------:R-:W2:Y:S04]  /*4ab0*/  LDL.LU R9, [R1+0x34c] ;  /* 0x00034c0001097983 */ /* 0x000ea80000300800 */
[----:B------:R-:W2:Y:S04]  /*4ac0*/  LDL.LU R10, [R1+0x384] ;  /* 0x00038400010a7983 */ /* 0x000ea80000300800 */
[----:B------:R-:W2:Y:S04]  /*4ad0*/  LDL.LU R11, [R1+0x38c] ;  /* 0x00038c00010b7983 */ /* 0x000ea80000300800 */
[----:B---3--:R0:W-:Y:S04]  /*4ae0*/  STS.128 [R2+UR8+0x1000], R4 ;  /* 0x0010000402007988 */ /* 0x0081e80008000c08 */
[----:B0-----:R-:W3:Y:S04]  /*4af0*/  LDL.LU R4, [R1+0x354] ;  /* 0x0003540001047983 */ /* 0x001ee80000300800 */
[----:B------:R-:W3:Y:S01]  /*4b00*/  LDL.LU R5, [R1+0x35c] ;  /* 0x00035c0001057983 */ /* 0x000ee20000300800 */
[----:B-----5:R-:W-:-:S02]  /*4b10*/  IMAD.MOV.U32 R6, RZ, RZ, R237 ;  /* 0x000000ffff067224 */ /* 0x020fc400078e00ed */
[----:B----4-:R-:W-:Y:S01]  /*4b20*/  IMAD.MOV.U32 R7, RZ, RZ, R235 ;  /* 0x000000ffff077224 */ /* 0x010fe200078e00eb */
[----:B------:R-:W-:Y:S04]  /*4b30*/  STS.128 [R2+UR8+0x1800], R20 ;  /* 0x0018001402007988 */ /* 0x000fe80008000c08 */
[----:B------:R-:W-:Y:S04]  /*4b40*/  STS.128 [R208+UR8], R16 ;  /* 0x00000010d0007988 */ /* 0x000fe80008000c08 */
[----:B--2---:R-:W-:Y:S04]  /*4b50*/  STS.128 [R208+UR8+0x800], R12 ;  /* 0x0008000cd0007988 */ /* 0x004fe80008000c08 */
[----:B------:R-:W-:Y:S04]  /*4b60*/  STS.128 [R208+UR8+0x1000], R8 ;  /* 0x00100008d0007988 */ /* 0x000fe80008000c08 */
[----:B---3--:R-:W-:Y:S01]  /*4b70*/  STS.128 [R208+UR8+0x1800], R4 ;  /* 0x00180004d0007988 */ /* 0x008fe20008000c08 */
        /* <DEDUP_REMOVED lines=65> */
[----:B0-----:R-:W3:Y:S04]  /*4f90*/  LDL.LU R8, [R1+0x80] ;  /* 0x0000800001087983 */ /* 0x001ee80000300800 */
        /* <DEDUP_REMOVED lines=58> */
[----:B------:R-:W2:Y:S04]  /*5340*/  LDL.LU R5, [R1+0xbc] ;  /* 0x0000bc0001057983 */ /* 0x000ea80000300800 */
[----:B------:R-:W2:Y:S04]  /*5350*/  LDL.LU R6, [R1+0xf4] ;  /* 0x0000f40001067983 */ /* 0x000ea80000300800 */
[----:B------:R-:W2:Y:S04]  /*5360*/  LDL.LU R7, [R1+0xfc] ;  /* 0x0000fc0001077983 */ /* 0x000ea80000300800 */
[----:B----4-:R-:W-:Y:S04]  /*5370*/  STS.128 [R2+UR8+0x1800], R20 ;  /* 0x0018001402007988 */ /* 0x010fe80008000c08 */
[----:B-----5:R-:W-:Y:S04]  /*5380*/  STS.128 [R208+UR8], R16 ;  /* 0x00000010d0007988 */ /* 0x020fe80008000c08 */
        /* <DEDUP_REMOVED lines=115> */
[----:B--2---:R0:W-:Y:S04]  /*5ac0*/  STS.128 [R2+UR8], R8 ;  /* 0x0000000802007988 */ /* 0x0041e80008000c08 */
[----:B------:R-:W5:Y:S04]  /*5ad0*/  LDL.LU R19, [R1+0x3ec] ;  /* 0x0003ec0001137983 */ /* 0x000f680000300800 */
[----:B0-----:R-:W2:Y:S04]  /*5ae0*/  LDL.LU R8, [R1+0x3b4] ;  /* 0x0003b40001087983 */ /* 0x001ea80000300800 */
[----:B------:R-:W2:Y:S04]  /*5af0*/  LDL.LU R9, [R1+0x3bc] ;  /* 0x0003bc0001097983 */ /* 0x000ea80000300800 */
[----:B------:R-:W2:Y:S04]  /*5b00*/  LDL.LU R10, [R1+0x3f4] ;  /* 0x0003f400010a7983 */ /* 0x000ea80000300800 */
[----:B------:R-:W2:Y:S04]  /*5b10*/  LDL.LU R11, [R1+0x3fc] ;  /* 0x0003fc00010b7983 */ /* 0x000ea80000300800 */
[----:B---3--:R0:W-:Y:S04]  /*5b20*/  STS.128 [R2+UR8+0x1000], R4 ;  /* 0x0010000402007988 */ /* 0x0081e80008000c08 */
[----:B0-----:R-:W3:Y:S04]  /*5b30*/  LDL.LU R4, [R1+0x3c4] ;  /* 0x0003c40001047983 */ /* 0x001ee80000300800 */
[----:B------:R-:W3:Y:S04]  /*5b40*/  LDL.LU R5, [R1+0x3cc] ;  /* 0x0003cc0001057983 */ /* 0x000ee80000300800 */
[----:B------:R-:W3:Y:S04]  /*5b50*/  LDL.LU R6, [R1+0x404] ;  /* 0x0004040001067983 */ /* 0x000ee80000300800 */
[----:B------:R-:W3:Y:S04]  /*5b60*/  LDL.LU R7, [R1+0x40c] ;  /* 0x00040c0001077983 */ /* 0x000ee80000300800 */
[----:B------:R-:W3:Y:S04]  /*5b70*/  LDL.LU R12, [R1+0x3d4] ;  /* 0x0003d400010c7983 */ /* 0x000ee80000300800 */
[----:B------:R-:W3:Y:S04]  /*5b80*/  LDL.LU R13, [R1+0x3dc] ;  /* 0x0003dc00010d7983 */ /* 0x000ee80000300800 */
[----:B------:R-:W3:Y:S04]  /*5b90*/  LDL.LU R14, [R1+0x414] ;  /* 0x00041400010e7983 */ /* 0x000ee80000300800 */
[----:B------:R-:W3:Y:S04]  /*5ba0*/  LDL.LU R15, [R1+0x41c] ;  /* 0x00041c00010f7983 */ /* 0x000ee80000300800 */
[----:B----4-:R-:W-:Y:S04]  /*5bb0*/  STS.128 [R2+UR8+0x1800], R20 ;  /* 0x0018001402007988 */ /* 0x010fe80008000c08 */
[----:B-----5:R-:W-:Y:S04]  /*5bc0*/  STS.128 [R208+UR8], R16 ;  /* 0x00000010d0007988 */ /* 0x020fe80008000c08 */
[----:B--2---:R0:W-:Y:S04]  /*5bd0*/  STS.128 [R208+UR8+0x800], R8 ;  /* 0x00080008d0007988 */ /* 0x0041e80008000c08 */
[----:B0-----:R-:W2:Y:S01]  /*5be0*/  LDL.LU R8, [R1+0x228] ;  /* 0x0002280001087983 */ /* 0x001ea20000300800 */
[----:B------:R-:W-:-:S02]  /*5bf0*/  IMAD.MOV.U32 R10, RZ, RZ, R233 ;  /* 0x000000ffff0a7224 */ /* 0x000fc400078e00e9 */
[----:B------:R-:W-:Y:S01]  /*5c00*/  IMAD.MOV.U32 R11, RZ, RZ, R226 ;  /* 0x000000ffff0b7224 */ /* 0x000fe200078e00e2 */
[----:B------:R-:W2:Y:S04]  /*5c10*/  LDL.LU R9, [R1+0x230] ;  /* 0x0002300001097983 */ /* 0x000ea80000300800 */
[----:B---3--:R-:W-:Y:S04]  /*5c20*/  STS.128 [R208+UR8+0x1000], R4 ;  /* 0x00100004d0007988 */ /* 0x008fe80008000c08 */
[----:B------:R-:W-:Y:S01]  /*5c30*/  STS.128 [R208+UR8+0x1800], R12 ;  /* 0x0018000cd0007988 */ /* 0x000fe20008000c08 */
[----:B------:R-:W-:Y:S06]  /*5c40*/  BAR.SYNC.DEFER_BLOCKING 0x0 ;  /* 0x0000000000007b1d */ /* 0x000fec0000010000 */
[----:B------:R-:W0:Y:S04]  /*5c50*/  LDS.128 R12, [R0+0x100] ;  /* 0x00010000000c7984 */ /* 0x000e280000000c00 */
[----:B------:R-:W1:Y:S04]  /*5c60*/  LDS.128 R20, [R0+0x200] ;  /* 0x0002000000147984 */ /* 0x000e680000000c00 */
[----:B------:R-:W3:Y:S04]  /*5c70*/  LDS.128 R16, [R0+0x300] ;  /* 0x0003000000107984 */ /* 0x000ee80000000c00 */
[----:B------:R-:W-:Y:S04]  /*5c80*/  LDS.128 R4, [R0] ;  /* 0x0000000000047984 */ /* 0x000fe80000000c00 */
[----:B0-----:R-:W-:Y:S01]  /*5c90*/  STL [R1+0x17c], R13 ;  /* 0x00017c0d01007387 */ /* 0x001fe20000100800 */
[----:B------:R-:W-:Y:S01]  /*5ca0*/  IMAD.MOV.U32 R233, RZ, RZ, R12 ;  /* 0x000000ffffe97224 */ /* 0x000fe200078e000c */
[----:B------:R-:W-:-:S02]  /*5cb0*/  MOV R226, R14 ;  /* 0x0000000e00e27202 */ /* 0x000fc40000000f00 */
[----:B------:R-:W-:Y:S04]  /*5cc0*/  STL [R1+0x184], R15 ;  /* 0x0001840f01007387 */ /* 0x000fe80000100800 */
        /* <DEDUP_REMOVED lines=11> */
[----:B------:R-:W-:Y:S01]  /*5d80*/  STL.64 [R1+0x140], R22 ;  /* 0x0001401601007387 */ /* 0x000fe20000100a00 */
[----:B------:R-:W-:Y:S06]  /*5d90*/  BAR.SYNC.DEFER_BLOCKING 0x0 ;  /* 0x0000000000007b1d */ /* 0x000fec0000010000 */
[----:B---3--:R-:W-:Y:S04]  /*5da0*/  STL.64 [R1+0x128], R16 ;  /* 0x0001281001007387 */ /* 0x008fe80000100a00 */
[----:B------:R-:W-:Y:S04]  /*5db0*/  STL.64 [R1+0x130], R18 ;  /* 0x0001301201007387 */ /* 0x000fe80000100a00 */
[----:B0-----:R0:W-:Y:S04]  /*5dc0*/  STL.64 [R1+0xf0], R12 ;  /* 0x0000f00c01007387 */ /* 0x0011e80000100a00 */
[----:B------:R1:W-:Y:S04]  /*5dd0*/  STL.64 [R1+0xf8], R14 ;  /* 0x0000f80e01007387 */ /* 0x0003e80000100a00 */
[----:B0-----:R-:W3:Y:S04]  /*5de0*/  LDL.LU R12, [R1+0x238] ;  /* 0x00023800010c7983 */ /* 0x001ee80000300800 */
[----:B------:R-:W3:Y:S04]  /*5df0*/  LDL.LU R13, [R1+0x240] ;  /* 0x00024000010d7983 */ /* 0x000ee80000300800 */
[----:B-1----:R-:W3:Y:S04]  /*5e00*/  LDL.LU R14, [R1+0x270] ;  /* 0x00027000010e7983 */ /* 0x002ee80000300800 */
[----:B------:R-:W3:Y:S04]  /*5e10*/  LDL.LU R15, [R1+0x278] ;  /* 0x00027800010f7983 */ /* 0x000ee80000300800 */
[----:B------:R-:W4:Y:S04]  /*5e20*/  LDL.LU R16, [R1+0x248] ;  /* 0x0002480001107983 */ /* 0x000f280000300800 */
[----:B------:R-:W4:Y:S04]  /*5e30*/  LDL.LU R17, [R1+0x250] ;  /* 0x0002500001117983 */ /* 0x000f280000300800 */
[----:B------:R-:W4:Y:S04]  /*5e40*/  LDL.LU R18, [R1+0x280] ;  /* 0x0002800001127983 */ /* 0x000f280000300800 */
[----:B------:R-:W4:Y:S04]  /*5e50*/  LDL.LU R19, [R1+0x288] ;  /* 0x0002880001137983 */ /* 0x000f280000300800 */
[----:B--2---:R0:W-:Y:S04]  /*5e60*/  STS.128 [R2+UR8], R8 ;  /* 0x0000000802007988 */ /* 0x0041e80008000c08 */
        /* <DEDUP_REMOVED lines=8> */
[----:B----4-:R0:W-:Y:S04]  /*5ef0*/  STS.128 [R2+UR8+0x1000], R16 ;  /* 0x0010001002007988 */ /* 0x0101e80008000c08 */
[----:B------:R-:W3:Y:S04]  /*5f00*/  LDL.LU R15, [R1+0x26c] ;  /* 0x00026c00010f7983 */ /* 0x000ee80000300800 */
[----:B0-----:R-:W4:Y:S04]  /*5f10*/  LDL.LU R16, [R1+0x23c] ;  /* 0x00023c0001107983 */ /* 0x001f280000300800 */
        /* <DEDUP_REMOVED lines=16> */
[----:B---3--:R-:W-:Y:S04]  /*6020*/  STS.128 [R208+UR8], R12 ;  /* 0x0000000cd0007988 */ /* 0x008fe80008000c08 */
[----:B----4-:R-:W-:Y:S04]  /*6030*/  STS.128 [R208+UR8+0x800], R16 ;  /* 0x00080010d0007988 */ /* 0x010fe80008000c08 */
[----:B-----5:R-:W-:Y:S04]  /*6040*/  STS.128 [R208+UR8+0x1000], R20 ;  /* 0x00100014d0007988 */ /* 0x020fe80008000c08 */
[----:B------:R-:W-:Y:S01]  /*6050*/  STS.128 [R208+UR8+0x1800], R24 ;  /* 0x00180018d0007988 */ /* 0x000fe20008000c08 */
[----:B------:R-:W-:Y:S06]  /*6060*/  BAR.SYNC.DEFER_BLOCKING 0x0 ;  /* 0x0000000000007b1d */ /* 0x000fec0000010000 */
        /* <DEDUP_REMOVED lines=29> */
[----:B------:R-:W4:Y:S01]  /*6240*/  LDL.LU R16, [R1+0x110] ;  /* 0x0001100001107983 */ /* 0x000f220000300800 */
[----:B------:R-:W-:-:S02]  /*6250*/  IMAD.MOV.U32 R17, RZ, RZ, R242 ;  /* 0x000000ffff117224 */ /* 0x000fc400078e00f2 */
[----:B------:R-:W-:Y:S01]  /*6260*/  IMAD.MOV.U32 R18, RZ, RZ, R244 ;  /* 0x000000ffff127224 */ /* 0x000fe200078e00f4 */
[----:B--2---:R0:W-:Y:S01]  /*6270*/  STS.128 [R2+UR8], R8 ;  /* 0x0000000802007988 */ /* 0x0041e20008000c08 */
[----:B------:R-:W-:Y:S01]  /*6280*/  IMAD.MOV.U32 R19, RZ, RZ, R246 ;  /* 0x000000ffff137224 */ /* 0x000fe200078e00f6 */
[----:B------:R-:W-:Y:S01]  /*6290*/  MOV R24, R251 ;  /* 0x000000fb00187202 */ /* 0x000fe20000000f00 */
[----:B------:R-:W-:Y:S01]  /*62a0*/  IMAD.MOV.U32 R20, RZ, RZ, R230 ;  /* 0x000000ffff147224 */ /* 0x000fe200078e00e6 */
[----:B------:R-:W2:Y:S01]  /*62b0*/  LDL.LU R242, [R1+0x86c] ;  /* 0x00086c0001f27983 */ /* 0x000ea20000300800 */
[----:B------:R-:W-:Y:S02]  /*62c0*/  IMAD.MOV.U32 R21, RZ, RZ, R229 ;  /* 0x000000ffff157224 */ /* 0x000fe400078e00e5 */
[----:B------:R-:W-:Y:S01]  /*62d0*/  IMAD.MOV.U32 R22, RZ, RZ, R227 ;  /* 0x000000ffff167224 */ /* 0x000fe200078e00e3 */
[----:B------:R-:W5:Y:S01]  /*62e0*/  LDL.LU R244, [R1+0x868] ;  /* 0x0008680001f47983 */ /* 0x000f620000300800 */
[----:B------:R-:W-:-:S02]  /*62f0*/  IMAD.MOV.U32 R23, RZ, RZ, R219 ;  /* 0x000000ffff177224 */ /* 0x000fc400078e00db */
[----:B------:R-:W-:Y:S01]  /*6300*/  IMAD.MOV.U32 R25, RZ, RZ, R250 ;  /* 0x000000ffff197224 */ /* 0x000fe200078e00fa */
[----:B------:R-:W2:Y:S01]  /*6310*/  LDL.LU R246, [R1+0x864] ;  /* 0x0008640001f67983 */ /* 0x000ea20000300800 */
[----:B------:R-:W-:Y:S02]  /*6320*/  IMAD.MOV.U32 R26, RZ, RZ, R249 ;  /* 0x000000ffff1a7224 */ /* 0x000fe400078e00f9 */
[----:B------:R-:W-:Y:S01]  /*6330*/  IMAD.MOV.U32 R27, RZ, RZ, R248 ;  /* 0x000000ffff1b7224 */ /* 0x000fe200078e00f8 */
[----:B0-----:R-:W-:Y:S01]  /*6340*/  MOV R9, R222 ;  /* 0x000000de00097202 */ /* 0x001fe20000000f00 */
[----:B------:R-:W-:Y:S02]  /*6350*/  IMAD.MOV.U32 R8, RZ, RZ, R224 ;  /* 0x000000ffff087224 */ /* 0x000fe400078e00e0 */
[----:B------:R-:W-:Y:S01]  /*6360*/  IMAD.MOV.U32 R10, RZ, RZ, R218 ;  /* 0x000000ffff0a7224 */ /* 0x000fe200078e00da */
[----:B------:R-:W5:Y:S01]  /*6370*/  LDL.LU R224, [R1+0x860] ;  /* 0x0008600001e07983 */ /* 0x000f620000300800 */
[----:B------:R-:W-:-:S03]  /*6380*/  IMAD.MOV.U32 R11, RZ, RZ, R216 ;  /* 0x000000ffff0b7224 */ /* 0x000fc600078e00d8 */
[----:B------:R-:W2:Y:S04]  /*6390*/  LDL.LU R222, [R1+0x85c] ;  /* 0x00085c0001de7983 */ /* 0x000ea80000300800 */
[----:B------:R-:W-:Y:S04]  /*63a0*/  STS.128 [R2+UR8+0x1800], R8 ;  /* 0x0018000802007988 */ /* 0x000fe80008000c08 */
[----:B------:R-:W2:Y:S04]  /*63b0*/  LDL.LU R218, [R1+0x858] ;  /* 0x0008580001da7983 */ /* 0x000ea80000300800 */
[----:B------:R-:W2:Y:S04]  /*63c0*/  LDL.LU R216, [R1+0x854] ;  /* 0x0008540001d87983 */ /* 0x000ea80000300800 */
[----:B---3--:R0:W-:Y:S04]  /*63d0*/  STS.128 [R2+UR8+0x800], R12 ;  /* 0x0008000c02007988 */ /* 0x0081e80008000c08 */
[----:B----4-:R1:W-:Y:S04]  /*63e0*/  STS.128 [R2+UR8+0x1000], R16 ;  /* 0x0010001002007988 */ /* 0x0103e80008000c08 */
[----:B------:R-:W-:Y:S01]  /*63f0*/  STS.128 [R208+UR8+0x1000], R20 ;  /* 0x00100014d0007988 */ /* 0x000fe20008000c08 */
[----:B0-----:R-:W-:Y:S01]  /*6400*/  IMAD.MOV.U32 R12, RZ, RZ, R214 ;  /* 0x000000ffff0c7224 */ /* 0x001fe200078e00d6 */
[----:B------:R-:W-:Y:S01]  /*6410*/  MOV R14, R212 ;  /* 0x000000d4000e7202 */ /* 0x000fe20000000f00 */
[----:B------:R-:W-:-:S02]  /*6420*/  IMAD.MOV.U32 R13, RZ, RZ, R228 ;  /* 0x000000ffff0d7224 */ /* 0x000fc400078e00e4 */
[----:B------:R-:W-:Y:S01]  /*6430*/  IMAD.MOV.U32 R15, RZ, RZ, R232 ;  /* 0x000000ffff0f7224 */ /* 0x000fe200078e00e8 */
[----:B-1----:R-:W-:Y:S01]  /*6440*/  MOV R19, R231 ;  /* 0x000000e700137202 */ /* 0x002fe20000000f00 */
[----:B------:R-:W-:Y:S02]  /*6450*/  IMAD.MOV.U32 R16, RZ, RZ, R211 ;  /* 0x000000ffff107224 */ /* 0x000fe400078e00d3 */
[----:B------:R-:W-:Y:S02]  /*6460*/  IMAD.MOV.U32 R17, RZ, RZ, R210 ;  /* 0x000000ffff117224 */ /* 0x000fe400078e00d2 */
[----:B------:R-:W-:Y:S01]  /*6470*/  IMAD.MOV.U32 R18, RZ, RZ, R209 ;  /* 0x000000ffff127224 */ /* 0x000fe200078e00d1 */
[----:B------:R-:W-:Y:S04]  /*6480*/  STS.128 [R208+UR8], R12 ;  /* 0x0000000cd0007988 */ /* 0x000fe80008000c08 */
[----:B------:R-:W-:Y:S04]  /*6490*/  STS.128 [R208+UR8+0x800], R16 ;  /* 0x00080010d0007988 */ /* 0x000fe80008000c08 */
[----:B------:R-:W-:Y:S01]  /*64a0*/  STS.128 [R208+UR8+0x1800], R24 ;  /* 0x00180018d0007988 */ /* 0x000fe20008000c08 */
[----:B------:R-:W-:Y:S06]  /*64b0*/  BAR.SYNC.DEFER_BLOCKING 0x0 ;  /* 0x0000000000007b1d */ /* 0x000fec0000010000 */
[----:B------:R-:W3:Y:S04]  /*64c0*/  LDL.LU R214, [R1+0x850] ;  /* 0x0008500001d67983 */ /* 0x000ee80000300800 */
[----:B------:R-:W4:Y:S04]  /*64d0*/  LDL.LU R228, [R1+0x84c] ;  /* 0x00084c0001e47983 */ /* 0x000f280000300800 */
[----:B------:R-:W4:Y:S04]  /*64e0*/  LDL.LU R212, [R1+0x848] ;  /* 0x0008480001d47983 */ /* 0x000f280000300800 */
[----:B------:R-:W4:Y:S04]  /*64f0*/  LDL.LU R232, [R1+0x844] ;  /* 0x0008440001e87983 */ /* 0x000f280000300800 */
[----:B------:R-:W0:Y:S04]  /*6500*/  LDS.128 R8, [R0] ;  /* 0x0000000000087984 */ /* 0x000e280000000c00 */
[----:B------:R-:W4:Y:S04]  /*6510*/  LDL.LU R211, [R1+0x840] ;  /* 0x0008400001d37983 */ /* 0x000f280000300800 */
[----:B------:R-:W4:Y:S04]  /*6520*/  LDL.LU R210, [R1+0x83c] ;  /* 0x00083c0001d27983 */ /* 0x000f280000300800 */
[----:B------:R-:W4:Y:S04]  /*6530*/  LDL.LU R209, [R1+0x838] ;  /* 0x0008380001d17983 */ /* 0x000f280000300800 */
[----:B------:R-:W4:Y:S04]  /*6540*/  LDL.LU R231, [R1+0x834] ;  /* 0x0008340001e77983 */ /* 0x000f280000300800 */
[----:B------:R-:W1:Y:S04]  /*6550*/  LDS.128 R20, [R0+0x100] ;  /* 0x0001000000147984 */ /* 0x000e680000000c00 */
[----:B------:R-:W4:Y:S04]  /*6560*/  LDL.LU R230, [R1+0x830] ;  /* 0x0008300001e67983 */ /* 0x000f280000300800 */
[----:B------:R-:W4:Y:S04]  /*6570*/  LDL.LU R229, [R1+0x82c] ;  /* 0x00082c0001e57983 */ /* 0x000f280000300800 */
[----:B------:R-:W5:Y:S04]  /*6580*/  LDS.128 R12, [R0+0x200] ;  /* 0x00020000000c7984 */ /* 0x000f680000000c00 */
[----:B------:R-:W4:Y:S04]  /*6590*/  LDL.LU R227, [R1+0x828] ;  /* 0x0008280001e37983 */ /* 0x000f280000300800 */
[----:B------:R-:W4:Y:S04]  /*65a0*/  LDL.LU R219, [R1+0x824] ;  /* 0x0008240001db7983 */ /* 0x000f280000300800 */
[----:B0-----:R-:W-:Y:S04]  /*65b0*/  STL.64 [R1+0x60], R8 ;  /* 0x0000600801007387 */ /* 0x001fe80000100a00 */
[----:B------:R-:W-:Y:S04]  /*65c0*/  STL.64 [R1+0x68], R10 ;  /* 0x0000680a01007387 */ /* 0x000fe80000100a00 */
[----:B------:R-:W0:Y:S04]  /*65d0*/  LDS.128 R8, [R0+0x300] ;  /* 0x0003000000087984 */ /* 0x000e280000000c00 */
[----:B------:R-:W-:Y:S04]  /*65e0*/  LDS.128 R248, [R0+0x700] ;  /* 0x0007000000f87984 */ /* 0x000fe80000000c00 */
[----:B-1----:R-:W-:Y:S04]  /*65f0*/  STL.64 [R1+0x50], R20 ;  /* 0x0000501401007387 */ /* 0x002fe80000100a00 */
[----:B------:R-:W-:Y:S04]  /*6600*/  STL.64 [R1+0x58], R22 ;  /* 0x0000581601007387 */ /* 0x000fe80000100a00 */
[----:B------:R-:W1:Y:S04]  /*6610*/  LDS.128 R20, [R0+0x400] ;  /* 0x0004000000147984 */ /* 0x000e680000000c00 */
[----:B-----5:R-:W-:Y:S04]  /*6620*/  STL.64 [R1+0x40], R12 ;  /* 0x0000400c01007387 */ /* 0x020fe80000100a00 */
[----:B------:R-:W-:Y:S04]  /*6630*/  STL.64 [R1+0x48], R14 ;  /* 0x0000480e01007387 */ /* 0x000fe80000100a00 */
[----:B------:R-:W5:Y:S04]  /*6640*/  LDS.128 R12, [R0+0x500] ;  /* 0x00050000000c7984 */ /* 0x000f680000000c00 */
[----:B0-----:R-:W-:Y:S04]  /*6650*/  STL.64 [R1+0x30], R8 ;  /* 0x0000300801007387 */ /* 0x001fe80000100a00 */
[----:B------:R-:W-:Y:S04]  /*6660*/  STL.64 [R1+0x38], R10 ;  /* 0x0000380a01007387 */ /* 0x000fe80000100a00 */
[----:B------:R-:W0:Y:S01]  /*6670*/  LDS.128 R8, [R0+0x600] ;  /* 0x0006000000087984 */ /* 0x000e220000000c00 */
[----:B------:R-:W-:Y:S01]  /*6680*/  IMAD.MOV.U32 R16, RZ, RZ, R88 ;  /* 0x000000ffff107224 */ /* 0x000fe200078e0058 */
[----:B------:R-:W-:Y:S01]  /*6690*/  MOV R17, R90 ;  /* 0x0000005a00117202 */ /* 0x000fe20000000f00 */
[----:B------:R-:W-:Y:S01]  /*66a0*/  IMAD.MOV.U32 R18, RZ, RZ, R104 ;  /* 0x000000ffff127224 */ /* 0x000fe200078e0068 */
[----:B-1----:R1:W-:Y:S01]  /*66b0*/  STL.64 [R1+0x20], R20 ;  /* 0x0000201401007387 */ /* 0x0023e20000100a00 */
[----:B------:R-:W-:Y:S01]  /*66c0*/  IMAD.MOV.U32 R19, RZ, RZ, R106 ;  /* 0x000000ffff137224 */ /* 0x000fe200078e006a */
[----:B------:R-:W-:Y:S06]  /*66d0*/  BAR.SYNC.DEFER_BLOCKING 0x0 ;  /* 0x0000000000007b1d */ /* 0x000fec0000010000 */
[----:B------:R2:W-:Y:S01]  /*66e0*/  STL.64 [R1+0x28], R22 ;  /* 0x0000281601007387 */ /* 0x0005e20000100a00 */
[----:B-1----:R-:W-:-:S03]  /*66f0*/  IMAD.MOV.U32 R20, RZ, RZ, R96 ;  /* 0x000000ffff147224 */ /* 0x002fc600078e0060 */
[----:B-----5:R1:W-:Y:S01]  /*6700*/  STL.64 [R1+0x10], R12 ;  /* 0x0000100c01007387 */ /* 0x0203e20000100a00 */
[----:B------:R-:W-:-:S03]  /*6710*/  IMAD.MOV.U32 R21, RZ, RZ, R98 ;  /* 0x000000ffff157224 */ /* 0x000fc600078e0062 */
[----:B------:R5:W-:Y:S01]  /*6720*/  STL.64 [R1+0x18], R14 ;  /* 0x0000180e01007387 */ /* 0x000be20000100a00 */
[----:B--2---:R-:W-:Y:S01]  /*6730*/  IMAD.MOV.U32 R22, RZ, RZ, R112 ;  /* 0x000000ffff167224 */ /* 0x004fe200078e0070 */
[----:B------:R-:W-:Y:S02]  /*6740*/  MOV R23, R114 ;  /* 0x0000007200177202 */ /* 0x000fe40000000f00 */
[----:B------:R-:W-:Y:S01]  /*6750*/  STL [R1+0x790], R248 ;  /* 0x000790f801007387 */ /* 0x000fe20000100800 */
[----:B-1----:R-:W-:Y:S02]  /*6760*/  IMAD.MOV.U32 R12, RZ, RZ, R92 ;  /* 0x000000ffff0c7224 */ /* 0x002fe400078e005c */
[----:B------:R-:W-:Y:S01]  /*6770*/  IMAD.MOV.U32 R13, RZ, RZ, R94 ;  /* 0x000000ffff0d7224 */ /* 0x000fe200078e005e */
[----:B-----5:R-:W-:Y:S01]  /*6780*/  MOV R14, R108 ;  /* 0x0000006c000e7202 */ /* 0x020fe20000000f00 */
[----:B------:R-:W-:Y:S01]  /*6790*/  IMAD.MOV.U32 R15, RZ, RZ, R110 ;  /* 0x000000ffff0f7224 */ /* 0x000fe200078e006e */
[----:B0-----:R0:W-:Y:S01]  /*67a0*/  STL.64 [R1], R8 ;  /* 0x0000000801007387 */ /* 0x0011e20000100a00 */
[----:B------:R-:W-:Y:S01]  /*67b0*/  IMAD.MOV.U32 R24, RZ, RZ, R101 ;  /* 0x000000ffff187224 */ /* 0x000fe200078e0065 */
[----:B------:R-:W-:-:S02]  /*67c0*/  MOV R27, R119 ;  /* 0x00000077001b7202 */ /* 0x000fc40000000f00 */
[----:B------:R1:W-:Y:S01]  /*67d0*/  STL.64 [R1+0x8], R10 ;  /* 0x0000080a01007387 */ /* 0x0003e20000100a00 */
[----:B------:R-:W-:Y:S02]  /*67e0*/  IMAD.MOV.U32 R25, RZ, RZ, R103 ;  /* 0x000000ffff197224 */ /* 0x000fe400078e0067 */
[----:B------:R-:W-:Y:S01]  /*67f0*/  IMAD.MOV.U32 R26, RZ, RZ, R117 ;  /* 0x000000ffff1a7224 */ /* 0x000fe200078e0075 */
[----:B------:R2:W-:Y:S04]  /*6800*/  STS.128 [R2+UR8], R16 ;  /* 0x0000001002007988 */ /* 0x0005e80008000c08 */
[----:B------:R5:W-:Y:S01]  /*6810*/  STS.128 [R2+UR8+0x800], R12 ;  /* 0x0008000c02007988 */ /* 0x000be20008000c08 */
[----:B0-----:R-:W-:Y:S02]  /*6820*/  IMAD.MOV.U32 R8, RZ, RZ, R100 ;  /* 0x000000ffff087224 */ /* 0x001fe400078e0064 */
[----:B------:R-:W-:Y:S01]  /*6830*/  IMAD.MOV.U32 R9, RZ, RZ, R102 ;  /* 0x000000ffff097224 */ /* 0x000fe200078e0066 */
[----:B------:R0:W-:Y:S01]  /*6840*/  STS.128 [R2+UR8+0x1000], R20 ;  /* 0x0010001402007988 */ /* 0x0001e20008000c08 */
[----:B-1----:R-:W-:-:S02]  /*6850*/  IMAD.MOV.U32 R10, RZ, RZ, R116 ;  /* 0x000000ffff0a7224 */ /* 0x002fc400078e0074 */
[----:B------:R-:W-:Y:S02]  /*6860*/  IMAD.MOV.U32 R11, RZ, RZ, R118 ;  /* 0x000000ffff0b7224 */ /* 0x000fe400078e0076 */
[----:B--2---:R-:W-:Y:S01]  /*6870*/  IMAD.MOV.U32 R16, RZ, RZ, R93 ;  /* 0x000000ffff107224 */ /* 0x004fe200078e005d */
[----:B------:R-:W-:Y:S01]  /*6880*/  MOV R17, R95 ;  /* 0x0000005f00117202 */ /* 0x000fe20000000f00 */
[----:B------:R-:W-:Y:S01]  /*6890*/  IMAD.MOV.U32 R18, RZ, RZ, R109 ;  /* 0x000000ffff127224 */ /* 0x000fe200078e006d */
[----:B-----5:R-:W-:Y:S01]  /*68a0*/  MOV R12, R89 ;  /* 0x00000059000c7202 */ /* 0x020fe20000000f00 */
[----:B------:R-:W-:Y:S02]  /*68b0*/  IMAD.MOV.U32 R13, RZ, RZ, R91 ;  /* 0x000000ffff0d7224 */ /* 0x000fe400078e005b */
[----:B------:R-:W-:Y:S01]  /*68c0*/  IMAD.MOV.U32 R14, RZ, RZ, R105 ;  /* 0x000000ffff0e7224 */ /* 0x000fe200078e0069 */
[----:B0-----:R-:W-:Y:S01]  /*68d0*/  MOV R22, R113 ;  /* 0x0000007100167202 */ /* 0x001fe20000000f00 */
[----:B------:R-:W-:-:S02]  /*68e0*/  IMAD.MOV.U32 R15, RZ, RZ, R107 ;  /* 0x000000ffff0f7224 */ /* 0x000fc400078e006b */
[----:B------:R-:W-:Y:S02]  /*68f0*/  IMAD.MOV.U32 R19, RZ, RZ, R111 ;  /* 0x000000ffff137224 */ /* 0x000fe400078e006f */
[----:B------:R-:W-:Y:S02]  /*6900*/  IMAD.MOV.U32 R20, RZ, RZ, R97 ;  /* 0x000000ffff147224 */ /* 0x000fe400078e0061 */
[----:B------:R-:W-:Y:S02]  /*6910*/  IMAD.MOV.U32 R21, RZ, RZ, R99 ;  /* 0x000000ffff157224 */ /* 0x000fe400078e0063 */
[----:B------:R-:W-:Y:S01]  /*6920*/  IMAD.MOV.U32 R23, RZ, RZ, R115 ;  /* 0x000000ffff177224 */ /* 0x000fe200078e0073 */
[----:B------:R-:W-:Y:S04]  /*6930*/  STS.128 [R2+UR8+0x1800], R8 ;  /* 0x0018000802007988 */ /* 0x000fe80008000c08 */
[----:B------:R-:W-:Y:S04]  /*6940*/  STS.128 [R208+UR8], R12 ;  /* 0x0000000cd0007988 */ /* 0x000fe80008000c08 */
[----:B------:R-:W-:Y:S04]  /*6950*/  STS.128 [R208+UR8+0x800], R16 ;  /* 0x00080010d0007988 */ /* 0x000fe80008000c08 */
[----:B------:R-:W-:Y:S04]  /*6960*/  STS.128 [R208+UR8+0x1000], R20 ;  /* 0x00100014d0007988 */ /* 0x000fe80008000c08 */
[----:B------:R-:W-:Y:S01]  /*6970*/  STS.128 [R208+UR8+0x1800], R24 ;  /* 0x00180018d0007988 */ /* 0x000fe20008000c08 */
[----:B------:R-:W-:Y:S06]  /*6980*/  BAR.SYNC.DEFER_BLOCKING 0x0 ;  /* 0x0000000000007b1d */ /* 0x000fec0000010000 */
[----:B------:R-:W0:Y:S04]  /*6990*/  LDS.128 R36, [R0] ;  /* 0x0000000000247984 */ /* 0x000e280000000c00 */
[----:B------:R-:W1:Y:S04]  /*69a0*/  LDS.128 R32, [R0+0x100] ;  /* 0x0001000000207984 */ /* 0x000e680000000c00 */
[----:B------:R-:W2:Y:S04]  /*69b0*/  LDS.128 R28, [R0+0x200] ;  /* 0x00020000001c7984 */ /* 0x000ea80000000c00 */
[----:B------:R-:W-:Y:S04]  /*69c0*/  STL [R1+0x78c], R249 ;  /* 0x00078cf901007387 */ /* 0x000fe80000100800 */
[----:B------:R-:W-:Y:S04]  /*69d0*/  STL [R1+0x788], R250 ;  /* 0x000788fa01007387 */ /* 0x000fe80000100800 */
[----:B------:R-:W-:Y:S04]  /*69e0*/  STL [R1+0x784], R251 ;  /* 0x000784fb01007387 */ /* 0x000fe80000100800 */
[----:B------:R-:W5:Y:S04]  /*69f0*/  LDL.LU R40, [R1+0x420] ;  /* 0x0004200001287983 */ /* 0x000f680000300800 */
[----:B------:R-:W5:Y:S04]  /*6a00*/  LDL.LU R41, [R1+0x428] ;  /* 0x0004280001297983 */ /* 0x000f680000300800 */
[----:B------:R-:W5:Y:S04]  /*6a10*/  LDL.LU R42, [R1+0x460] ;  /* 0x00046000012a7983 */ /* 0x000f680000300800 */
[----:B------:R-:W5:Y:S04]  /*6a20*/  LDL.LU R43, [R1+0x468] ;  /* 0x00046800012b7983 */ /* 0x000f680000300800 */
[----:B0-----:R-:W-:Y:S04]  /*6a30*/  STL [R1+0x7a0], R36 ;  /* 0x0007a02401007387 */ /* 0x001fe80000100800 */
[----:B------:R-:W-:Y:S04]  /*6a40*/  STL [R1+0x79c], R37 ;  /* 0x00079c2501007387 */ /* 0x000fe80000100800 */
[----:B------:R-:W-:Y:S04]  /*6a50*/  STL [R1+0x798], R38 ;  /* 0x0007982601007387 */ /* 0x000fe80000100800 */
[----:B------:R-:W-:Y:S04]  /*6a60*/  STL [R1+0x794], R39 ;  /* 0x0007942701007387 */ /* 0x000fe80000100800 */
[----:B-1----:R-:W-:Y:S04]  /*6a70*/  STL [R1+0x7b0], R32 ;  /* 0x0007b02001007387 */ /* 0x002fe80000100800 */
[----:B------:R-:W-:Y:S04]  /*6a80*/  STL [R1+0x7ac], R33 ;  /* 0x0007ac2101007387 */ /* 0x000fe80000100800 */
[----:B------:R-:W-:Y:S04]  /*6a90*/  STL [R1+0x7a8], R34 ;  /* 0x0007a82201007387 */ /* 0x000fe80000100800 */
[----:B------:R-:W-:Y:S04]  /*6aa0*/  STL [R1+0x7a4], R35 ;  /* 0x0007a42301007387 */ /* 0x000fe80000100800 */
[----:B--2---:R-:W-:Y:S04]  /*6ab0*/  STL [R1+0x7b4], R31 ;  /* 0x0007b41f01007387 */ /* 0x004fe80000100800 */
[----:B------:R-:W2:Y:S04]  /*6ac0*/  LDL.LU R44, [R1+0x430] ;  /* 0x00043000012c7983 */ /* 0x000ea80000300800 */
[----:B------:R-:W2:Y:S04]  /*6ad0*/  LDL.LU R45, [R1+0x438] ;  /* 0x00043800012d7983 */ /* 0x000ea80000300800 */
[----:B------:R-:W2:Y:S04]  /*6ae0*/  LDL.LU R46, [R1+0x470] ;  /* 0x00047000012e7983 */ /* 0x000ea80000300800 */
[----:B------:R-:W2:Y:S04]  /*6af0*/  LDL.LU R47, [R1+0x478] ;  /* 0x00047800012f7983 */ /* 0x000ea80000300800 */
[----:B------:R-:W3:Y:S04]  /*6b00*/  LDL.LU R48, [R1+0x440] ;  /* 0x0004400001307983 */ /* 0x000ee80000300800 */
[----:B------:R-:W3:Y:S04]  /*6b10*/  LDL.LU R49, [R1+0x448] ;  /* 0x0004480001317983 */ /* 0x000ee80000300800 */
[----:B------:R-:W3:Y:S04]  /*6b20*/  LDL.LU R50, [R1+0x480] ;  /* 0x0004800001327983 */ /* 0x000ee80000300800 */
[----:B------:R-:W3:Y:S04]  /*6b30*/  LDL.LU R51, [R1+0x488] ;  /* 0x0004880001337983 */ /* 0x000ee80000300800 */
[----:B------:R-:W-:Y:S04]  /*6b40*/  LDS.128 R24, [R0+0x300] ;  /* 0x0003000000187984 */ /* 0x000fe80000000c00 */
[----:B------:R-:W-:Y:S04]  /*6b50*/  LDS.128 R20, [R0+0x400] ;  /* 0x0004000000147984 */ /* 0x000fe80000000c00 */
[----:B------:R-:W-:Y:S04]  /*6b60*/  LDS.128 R16, [R0+0x500] ;  /* 0x0005000000107984 */ /* 0x000fe80000000c00 */
[----:B------:R-:W-:Y:S04]  /*6b70*/  LDS.128 R12, [R0+0x600] ;  /* 0x00060000000c7984 */ /* 0x000fe80000000c00 */
[----:B------:R-:W-:Y:S01]  /*6b80*/  LDS.128 R8, [R0+0x700] ;  /* 0x0007000000087984 */ /* 0x000fe20000000c00 */
[----:B------:R-:W-:Y:S06]  /*6b90*/  BAR.SYNC.DEFER_BLOCKING 0x0 ;  /* 0x0000000000007b1d */ /* 0x000fec0000010000 */
[----:B-----5:R0:W-:Y:S04]  /*6ba0*/  STS.128 [R2+UR8], R40 ;  /* 0x0000002802007988 */ /* 0x0201e80008000c08 */
        /* <DEDUP_REMOVED lines=8> */
[----:B---3--:R0:W-:Y:S04]  /*6c30*/  STS.128 [R2+UR8+0x1000], R48 ;  /* 0x0010003002007988 */ /* 0x0081e80008000c08 */
[----:B------:R-:W2:Y:S04]  /*6c40*/  LDL.LU R47, [R1+0x46c] ;  /* 0x00046c00012f7983 */ /* 0x000ea80000300800 */
[----:B0-----:R-:W3:Y:S04]  /*6c50*/  LDL.LU R48, [R1+0x434] ;  /* 0x0004340001307983 */ /* 0x001ee80000300800 */
[----:B------:R-:W3:Y:S04]  /*6c60*/  LDL.LU R49, [R1+0x43c] ;  /* 0x00043c0001317983 */ /* 0x000ee80000300800 */
[----:B------:R-:W3:Y:S04]  /*6c70*/  LDL.LU R50, [R1+0x474] ;  /* 0x0004740001327983 */ /* 0x000ee80000300800 */
[----:B------:R-:W3:Y:S01]  /*6c80*/  LDL.LU R51, [R1+0x47c] ;  /* 0x00047c0001337983 */ /* 0x000ee20000300800 */
[----:B------:R-:W-:Y:S01]  /*6c90*/  IMAD.MOV.U32 R52, RZ, RZ, R214 ;  /* 0x000000ffff347224 */ /* 0x000fe200078e00d6 */
[----:B------:R-:W-:Y:S01]  /*6ca0*/  MOV R56, R224 ;  /* 0x000000e000387202 */ /* 0x000fe20000000f00 */
[----:B------:R-:W-:-:S02]  /*6cb0*/  IMAD.MOV.U32 R53, RZ, RZ, R216 ;  /* 0x000000ffff357224 */ /* 0x000fc400078e00d8 */
[----:B------:R-:W-:Y:S02]  /*6cc0*/  IMAD.MOV.U32 R54, RZ, RZ, R218 ;  /* 0x000000ffff367224 */ /* 0x000fe400078e00da */
[----:B------:R-:W-:Y:S02]  /*6cd0*/  IMAD.MOV.U32 R55, RZ, RZ, R222 ;  /* 0x000000ffff377224 */ /* 0x000fe400078e00de */
[----:B------:R-:W-:Y:S02]  /*6ce0*/  IMAD.MOV.U32 R57, RZ, RZ, R246 ;  /* 0x000000ffff397224 */ /* 0x000fe400078e00f6 */
[----:B------:R-:W-:Y:S02]  /*6cf0*/  IMAD.MOV.U32 R58, RZ, RZ, R244 ;  /* 0x000000ffff3a7224 */ /* 0x000fe400078e00f4 */
        /* <DEDUP_REMOVED lines=16> */
[----:B------:R-:W-:-:S02]  /*6e00*/  IMAD.MOV.U32 R86, RZ, RZ, R161 ;  /* 0x000000ffff567224 */ /* 0x000fc400078e00a1 */
[----:B------:R-:W-:Y:S02]  /*6e10*/  IMAD.MOV.U32 R87, RZ, RZ, R160 ;  /* 0x000000ffff577224 */ /* 0x000fe400078e00a0 */
[----:B------:R-:W-:Y:S01]  /*6e20*/  IMAD.MOV.U32 R88, RZ, RZ, R159 ;  /* 0x000000ffff587224 */ /* 0x000fe200078e009f */
[----:B------:R-:W-:Y:S01]  /*6e30*/  MOV R92, R191 ;  /* 0x000000bf005c7202 */ /* 0x000fe20000000f00 */
[----:B------:R-:W-:Y:S02]  /*6e40*/  IMAD.MOV.U32 R89, RZ, RZ, R158 ;  /* 0x000000ffff597224 */ /* 0x000fe400078e009e */
[----:B------:R-:W-:Y:S01]  /*6e50*/  IMAD.MOV.U32 R94, RZ, RZ, R189 ;  /* 0x000000ffff5e7224 */ /* 0x000fe200078e00bd */
[----:B------:R-:W-:Y:S01]  /*6e60*/  MOV R100, R171 ;  /* 0x000000ab00647202 */ /* 0x000fe20000000f00 */
[----:B------:R-:W-:Y:S01]  /*6e70*/  IMAD.MOV.U32 R91, RZ, RZ, R156 ;  /* 0x000000ffff5b7224 */ /* 0x000fe200078e009c */
[----:B------:R-:W4:Y:S01]  /*6e80*/  LDL.LU R214, [R1+0x820] ;  /* 0x0008200001d67983 */ /* 0x000f220000300800 */
[----:B------:R-:W-:-:S02]  /*6e90*/  IMAD.MOV.U32 R93, RZ, RZ, R190 ;  /* 0x000000ffff5d7224 */ /* 0x000fc400078e00be */
[----:B------:R-:W-:Y:S01]  /*6ea0*/  IMAD.MOV.U32 R95, RZ, RZ, R188 ;  /* 0x000000ffff5f7224 */ /* 0x000fe200078e00bc */
[----:B------:R-:W4:Y:S01]  /*6eb0*/  LDL.LU R216, [R1+0x81c] ;  /* 0x00081c0001d87983 */ /* 0x000f220000300800 */
[----:B------:R-:W-:Y:S02]  /*6ec0*/  IMAD.MOV.U32 R96, RZ, RZ, R175 ;  /* 0x000000ffff607224 */ /* 0x000fe400078e00af */
[----:B------:R-:W-:Y:S01]  /*6ed0*/  IMAD.MOV.U32 R97, RZ, RZ, R174 ;  /* 0x000000ffff617224 */ /* 0x000fe200078e00ae */
[----:B------:R-:W4:Y:S01]  /*6ee0*/  LDL.LU R218, [R1+0x818] ;  /* 0x0008180001da7983 */ /* 0x000f220000300800 */
[----:B------:R-:W-:Y:S02]  /*6ef0*/  IMAD.MOV.U32 R98, RZ, RZ, R173 ;  /* 0x000000ffff627224 */ /* 0x000fe400078e00ad */
[----:B------:R-:W-:Y:S01]  /*6f00*/  IMAD.MOV.U32 R99, RZ, RZ, R172 ;  /* 0x000000ffff637224 */ /* 0x000fe200078e00ac */
[----:B------:R-:W4:Y:S01]  /*6f10*/  LDL.LU R222, [R1+0x814] ;  /* 0x0008140001de7983 */ /* 0x000f220000300800 */
[----:B------:R-:W-:-:S02]  /*6f20*/  IMAD.MOV.U32 R101, RZ, RZ, R170 ;  /* 0x000000ffff657224 */ /* 0x000fc400078e00aa */
[----:B------:R-:W-:Y:S01]  /*6f30*/  IMAD.MOV.U32 R102, RZ, RZ, R169 ;  /* 0x000000ffff667224 */ /* 0x000fe200078e00a9 */
[----:B------:R-:W4:Y:S01]  /*6f40*/  LDL.LU R224, [R1+0x810] ;  /* 0x0008100001e07983 */ /* 0x000f220000300800 */
[----:B------:R-:W-:-:S03]  /*6f50*/  IMAD.MOV.U32 R103, RZ, RZ, R168 ;  /* 0x000000ffff677224 */ /* 0x000fc600078e00a8 */
        /* <DEDUP_REMOVED lines=15> */
[----:B-----5:R-:W-:Y:S04]  /*7050*/  STS.128 [R2+UR8+0x1800], R40 ;  /* 0x0018002802007988 */ /* 0x020fe80008000c08 */
[----:B------:R-:W-:Y:S04]  /*7060*/  STS.128 [R208+UR8+0x1000], R52 ;  /* 0x00100034d0007988 */ /* 0x000fe80008000c08 */
[----:B------:R-:W-:Y:S04]  /*7070*/  STS.128 [R208+UR8+0x1800], R56 ;  /* 0x00180038d0007988 */ /* 0x000fe80008000c08 */
[----:B--2---:R-:W-:Y:S04]  /*7080*/  STS.128 [R208+UR8], R44 ;  /* 0x0000002cd0007988 */ /* 0x004fe80008000c08 */
[----:B---3--:R-:W-:Y:S01]  /*7090*/  STS.128 [R208+UR8+0x800], R48 ;  /* 0x00080030d0007988 */ /* 0x008fe20008000c08 */
[----:B------:R-:W-:Y:S06]  /*70a0*/  BAR.SYNC.DEFER_BLOCKING 0x0 ;  /* 0x0000000000007b1d */ /* 0x000fec0000010000 */
[----:B------:R-:W0:Y:S04]  /*70b0*/  LDS.128 R80, [R0] ;  /* 0x0000000000507984 */ /* 0x000e280000000c00 */
[----:B------:R-:W1:Y:S04]  /*70c0*/  LDS.128 R64, [R0+0x100] ;  /* 0x0001000000407984 */ /* 0x000e680000000c00 */
[----:B------:R-:W2:Y:S04]  /*70d0*/  LDS.128 R60, [R0+0x200] ;  /* 0x00020000003c7984 */ /* 0x000ea80000000c00 */
[----:B------:R-:W3:Y:S04]  /*70e0*/  LDS.128 R56, [R0+0x300] ;  /* 0x0003000000387984 */ /* 0x000ee80000000c00 */
[----:B------:R-:W5:Y:S04]  /*70f0*/  LDS.128 R52, [R0+0x400] ;  /* 0x0004000000347984 */ /* 0x000f680000000c00 */
[----:B------:R-:W5:Y:S04]  /*7100*/  LDS.128 R48, [R0+0x500] ;  /* 0x0005000000307984 */ /* 0x000f680000000c00 */
[----:B------:R-:W5:Y:S04]  /*7110*/  LDS.128 R44, [R0+0x600] ;  /* 0x00060000002c7984 */ /* 0x000f680000000c00 */
[----:B------:R-:W5:Y:S01]  /*7120*/  LDS.128 R40, [R0+0x700] ;  /* 0x0007000000287984 */ /* 0x000f620000000c00 */
[----:B------:R-:W-:Y:S06]  /*7130*/  BAR.SYNC.DEFER_BLOCKING 0x0 ;  /* 0x0000000000007b1d */ /* 0x000fec0000010000 */
[----:B------:R0:W-:Y:S04]  /*7140*/  STS.128 [R2+UR8], R68 ;  /* 0x0000004402007988 */ /* 0x0001e80008000c08 */
[----:B------:R1:W-:Y:S04]  /*7150*/  STS.128 [R2+UR8+0x800], R72 ;  /* 0x0008004802007988 */ /* 0x0003e80008000c08 */
[----:B------:R2:W-:Y:S01]  /*7160*/  STS.128 [R2+UR8+0x1000], R76 ;  /* 0x0010004c02007988 */ /* 0x0005e20008000c08 */
[----:B0-----:R-:W-:-:S02]  /*7170*/  IMAD.MOV.U32 R68, RZ, RZ, R243 ;  /* 0x000000ffff447224 */ /* 0x001fc400078e00f3 */
[----:B------:R-:W-:Y:S01]  /*7180*/  IMAD.MOV.U32 R69, RZ, RZ, R3 ;  /* 0x000000ffff457224 */ /* 0x000fe200078e0003 */
[----:B------:R-:W3:Y:S01]  /*7190*/  LDL.LU R243, [R1+0x7d0] ;  /* 0x0007d00001f37983 */ /* 0x000ee20000300800 */
[----:B------:R-:W-:Y:S02]  /*71a0*/  IMAD.MOV.U32 R70, RZ, RZ, R252 ;  /* 0x000000ffff467224 */ /* 0x000fe400078e00fc */
[----:B------:R-:W-:Y:S02]  /*71b0*/  IMAD.MOV.U32 R71, RZ, RZ, R213 ;  /* 0x000000ffff477224 */ /* 0x000fe400078e00d5 */
[----:B-1----:R-:W-:Y:S01]  /*71c0*/  IMAD.MOV.U32 R72, RZ, RZ, R199 ;  /* 0x000000ffff487224 */ /* 0x002fe200078e00c7 */
[----:B--2---:R-:W-:Y:S01]  /*71d0*/  MOV R76, R167 ;  /* 0x000000a7004c7202 */ /* 0x004fe20000000f00 */
[----:B------:R-:W-:Y:S02]  /*71e0*/  IMAD.MOV.U32 R73, RZ, RZ, R198 ;  /* 0x000000ffff497224 */ /* 0x000fe400078e00c6 */
        /* <DEDUP_REMOVED lines=8> */
[----:B------:R0:W-:Y:S04]  /*7270*/  STS.128 [R208+UR8+0x1000], R84 ;  /* 0x00100054d0007988 */ /* 0x0001e80008000c08 */
[----:B------:R1:W-:Y:S01]  /*7280*/  STS.128 [R208+UR8+0x1800], R88 ;  /* 0x00180058d0007988 */ /* 0x0003e20008000c08 */
[----:B------:R-:W-:Y:S01]  /*7290*/  BAR.SYNC.DEFER_BLOCKING 0x0 ;  /* 0x0000000000007b1d */ /* 0x000fe20000010000 */
[----:B0-----:R-:W-:Y:S01]  /*72a0*/  IMAD.MOV.U32 R84, RZ, RZ, R155 ;  /* 0x000000ffff547224 */ /* 0x001fe200078e009b */
[----:B------:R-:W-:Y:S01]  /*72b0*/  MOV R87, R152 ;  /* 0x0000009800577202 */ /* 0x000fe20000000f00 */
[----:B------:R-:W-:-:S02]  /*72c0*/  IMAD.MOV.U32 R85, RZ, RZ, R154 ;  /* 0x000000ffff557224 */ /* 0x000fc400078e009a */
[----:B------:R-:W-:Y:S01]  /*72d0*/  IMAD.MOV.U32 R86, RZ, RZ, R153 ;  /* 0x000000ffff567224 */ /* 0x000fe200078e0099 */
[----:B------:R-:W0:Y:S04]  /*72e0*/  LDS.128 R164, [R0] ;  /* 0x0000000000a47984 */ /* 0x000e280000000c00 */
[----:B------:R-:W2:Y:S04]  /*72f0*/  LDS.128 R160, [R0+0x100] ;  /* 0x0001000000a07984 */ /* 0x000ea80000000c00 */
[----:B------:R-:W2:Y:S04]  /*7300*/  LDS.128 R156, [R0+0x200] ;  /* 0x00020000009c7984 */ /* 0x000ea80000000c00 */
[----:B------:R-:W2:Y:S04]  /*7310*/  LDS.128 R152, [R0+0x300] ;  /* 0x0003000000987984 */ /* 0x000ea80000000c00 */
[----:B------:R-:W2:Y:S04]  /*7320*/  LDS.128 R116, [R0+0x400] ;  /* 0x0004000000747984 */ /* 0x000ea80000000c00 */
[----:B------:R-:W2:Y:S04]  /*7330*/  LDS.128 R68, [R0+0x500] ;  /* 0x0005000000447984 */ /* 0x000ea80000000c00 */
[----:B------:R-:W2:Y:S04]  /*7340*/  LDS.128 R76, [R0+0x600] ;  /* 0x00060000004c7984 */ /* 0x000ea80000000c00 */
[----:B------:R-:W2:Y:S01]  /*7350*/  LDS.128 R72, [R0+0x700] ;  /* 0x0007000000487984 */ /* 0x000ea20000000c00 */
[----:B------:R-:W-:Y:S01]  /*7360*/  BAR.SYNC.DEFER_BLOCKING 0x0 ;  /* 0x0000000000007b1d */ /* 0x000fe20000010000 */
[----:B-1----:R-:W-:-:S02]  /*7370*/  IMAD.MOV.U32 R88, RZ, RZ, R195 ;  /* 0x000000ffff587224 */ /* 0x002fc400078e00c3 */
[----:B------:R-:W-:Y:S02]  /*7380*/  IMAD.MOV.U32 R89, RZ, RZ, R194 ;  /* 0x000000ffff597224 */ /* 0x000fe400078e00c2 */
[----:B------:R-:W-:Y:S02]  /*7390*/  IMAD.MOV.U32 R90, RZ, RZ, R193 ;  /* 0x000000ffff5a7224 */ /* 0x000fe400078e00c1 */
[----:B------:R-:W-:Y:S01]  /*73a0*/  IMAD.MOV.U32 R91, RZ, RZ, R192 ;  /* 0x000000ffff5b7224 */ /* 0x000fe200078e00c0 */
[----:B------:R1:W-:Y:S04]  /*73b0*/  STS.128 [R2+UR8], R84 ;  /* 0x0000005402007988 */ /* 0x0003e80008000c08 */
[----:B------:R5:W-:Y:S04]  /*73c0*/  STS.128 [R2+UR8+0x800], R88 ;  /* 0x0008005802007988 */ /* 0x000be80008000c08 */
[----:B------:R4:W-:Y:S01]  /*73d0*/  STS.128 [R2+UR8+0x1000], R92 ;  /* 0x0010005c02007988 */ /* 0x0009e20008000c08 */
[----:B-1----:R-:W-:Y:S01]  /*73e0*/  IMAD.MOV.U32 R84, RZ, RZ, R187 ;  /* 0x000000ffff547224 */ /* 0x002fe200078e00bb */
[----:B------:R-:W-:Y:S01]  /*73f0*/  MOV R85, R186 ;  /* 0x000000ba00557202 */ /* 0x000fe20000000f00 */
[----:B------:R-:W-:-:S02]  /*7400*/  IMAD.MOV.U32 R86, RZ, RZ, R185 ;  /* 0x000000ffff567224 */ /* 0x000fc400078e00b9 */
[----:B------:R-:W-:Y:S01]  /*7410*/  IMAD.MOV.U32 R87, RZ, RZ, R184 ;  /* 0x000000ffff577224 */ /* 0x000fe200078e00b8 */
[----:B-----5:R-:W-:Y:S01]  /*7420*/  MOV R90, R181 ;  /* 0x000000b5005a7202 */ /* 0x020fe20000000f00 */
[----:B------:R-:W-:Y:S02]  /*7430*/  IMAD.MOV.U32 R88, RZ, RZ, R183 ;  /* 0x000000ffff587224 */ /* 0x000fe400078e00b7 */
[----:B------:R-:W-:Y:S01]  /*7440*/  IMAD.MOV.U32 R89, RZ, RZ, R182 ;  /* 0x000000ffff597224 */ /* 0x000fe200078e00b6 */
[----:B----4-:R-:W-:Y:S01]  /*7450*/  MOV R95, R176 ;  /* 0x000000b0005f7202 */ /* 0x010fe20000000f00 */
[----:B------:R-:W-:Y:S02]  /*7460*/  IMAD.MOV.U32 R91, RZ, RZ, R180 ;  /* 0x000000ffff5b7224 */ /* 0x000fe400078e00b4 */
[----:B------:R-:W-:Y:S02]  /*7470*/  IMAD.MOV.U32 R92, RZ, RZ, R179 ;  /* 0x000000ffff5c7224 */ /* 0x000fe400078e00b3 */
[----:B------:R-:W-:-:S02]  /*7480*/  IMAD.MOV.U32 R93, RZ, RZ, R178 ;  /* 0x000000ffff5d7224 */ /* 0x000fc400078e00b2 */
[----:B------:R-:W-:Y:S01]  /*7490*/  IMAD.MOV.U32 R94, RZ, RZ, R177 ;  /* 0x000000ffff5e7224 */ /* 0x000fe200078e00b1 */
[----:B------:R-:W-:Y:S04]  /*74a0*/  STS.128 [R2+UR8+0x1800], R84 ;  /* 0x0018005402007988 */ /* 0x000fe80008000c08 */
[----:B------:R1:W-:Y:S04]  /*74b0*/  STS.128 [R208+UR8], R88 ;  /* 0x00000058d0007988 */ /* 0x0003e80008000c08 */
[----:B------:R4:W-:Y:S04]  /*74c0*/  STS.128 [R208+UR8+0x800], R92 ;  /* 0x0008005cd0007988 */ /* 0x0009e80008000c08 */
[----:B------:R-:W-:Y:S04]  /*74d0*/  STS.128 [R208+UR8+0x1000], R96 ;  /* 0x00100060d0007988 */ /* 0x000fe80008000c08 */
[----:B------:R5:W-:Y:S01]  /*74e0*/  STS.128 [R208+UR8+0x1800], R100 ;  /* 0x00180064d0007988 */ /* 0x000be20008000c08 */
[----:B------:R-:W-:Y:S06]  /*74f0*/  BAR.SYNC.DEFER_BLOCKING 0x0 ;  /* 0x0000000000007b1d */ /* 0x000fec0000010000 */
[----:B------:R-:W0:Y:S02]  /*7500*/  S2R R3, SR_TID.X ;  /* 0x0000000000037919 */ /* 0x000e240000002100 */
[----:B-1----:R-:W1:Y:S01]  /*7510*/  LDC.64 R88, c[0x0][0x220] ;  /* 0x00008800ff587b82 */ /* 0x002e620000000a00 */
[----:B------:R-:W2:Y:S04]  /*7520*/  LDS.128 R196, [R0] ;  /* 0x0000000000c47984 */ /* 0x000ea80000000c00 */
[----:B------:R-:W2:Y:S04]  /*7530*/  LDS.128 R192, [R0+0x100] ;  /* 0x0001000000c07984 */ /* 0x000ea80000000c00 */
[----:B------:R-:W2:Y:S04]  /*7540*/  LDS.128 R188, [R0+0x200] ;  /* 0x0002000000bc7984 */ /* 0x000ea80000000c00 */
[----:B------:R-:W2:Y:S04]  /*7550*/  LDS.128 R184, [R0+0x300] ;  /* 0x0003000000b87984 */ /* 0x000ea80000000c00 */
[----:B------:R-:W2:Y:S04]  /*7560*/  LDS.128 R180, [R0+0x400] ;  /* 0x0004000000b47984 */ /* 0x000ea80000000c00 */
[----:B------:R-:W2:Y:S04]  /*7570*/  LDS.128 R176, [R0+0x500] ;  /* 0x0005000000b07984 */ /* 0x000ea80000000c00 */
[----:B------:R-:W2:Y:S04]  /*7580*/  LDS.128 R172, [R0+0x600] ;  /* 0x0006000000ac7984 */ /* 0x000ea80000000c00 */
[----:B------:R-:W2:Y:S01]  /*7590*/  LDS.128 R168, [R0+0x700] ;  /* 0x0007000000a87984 */ /* 0x000ea20000000c00 */
[----:B----4-:R-:W-:Y:S01]  /*75a0*/  IMAD.MOV.U32 R92, RZ, RZ, R124 ;  /* 0x000000ffff5c7224 */ /* 0x010fe200078e007c */
[----:B------:R-:W-:Y:S01]  /*75b0*/  MOV R94, R140 ;  /* 0x0000008c005e7202 */ /* 0x000fe20000000f00 */
[----:B------:R-:W-:Y:S01]  /*75c0*/  IMAD.MOV.U32 R93, RZ, RZ, R126 ;  /* 0x000000ffff5d7224 */ /* 0x000fe200078e007e */
[----:B------:R-:W4:Y:S01]  /*75d0*/  S2R R252, SR_TID.X ;  /* 0x0000000000fc7919 */ /* 0x000f220000002100 */
[----:B------:R-:W-:Y:S01]  /*75e0*/  IMAD.MOV.U32 R95, RZ, RZ, R142 ;  /* 0x000000ffff5f7224 */ /* 0x000fe200078e008e */
[----:B------:R-:W-:Y:S01]  /*75f0*/  BAR.SYNC.DEFER_BLOCKING 0x0 ;  /* 0x0000000000007b1d */ /* 0x000fe20000010000 */
[----:B-----5:R-:W-:Y:S01]  /*7600*/  IMAD.MOV.U32 R100, RZ, RZ, R120 ;  /* 0x000000ffff647224 */ /* 0x020fe200078e0078 */
        /* <DEDUP_REMOVED lines=10> */
[----:B------:R-:W-:Y:S01]  /*76b0*/  IMAD.MOV.U32 R87, RZ, RZ, R150 ;  /* 0x000000ffff577224 */ /* 0x000fe200078e0096 */
[----:B------:R5:W-:Y:S04]  /*76c0*/  STS.128 [R2+UR8+0x800], R92 ;  /* 0x0008005c02007988 */ /* 0x000be80008000c08 */
[----:B------:R-:W-:Y:S04]  /*76d0*/  STS.128 [R2+UR8], R100 ;  /* 0x0000006402007988 */ /* 0x000fe80008000c08 */
[----:B------:R0:W-:Y:S04]  /*76e0*/  STS.128 [R2+UR8+0x1000], R96 ;  /* 0x0010006002007988 */ /* 0x0001e80008000c08 */
[----:B------:R1:W-:Y:S01]  /*76f0*/  STS.128 [R2+UR8+0x1800], R84 ;  /* 0x0018005402007988 */ /* 0x0003e20008000c08 */
[----:B-----5:R-:W-:Y:S01]  /*7700*/  MOV R92, R121 ;  /* 0x00000079005c7202 */ /* 0x020fe20000000f00 */
[----:B------:R-:W-:-:S02]  /*7710*/  IMAD.MOV.U32 R93, RZ, RZ, R123 ;  /* 0x000000ffff5d7224 */ /* 0x000fc400078e007b */
[----:B------:R-:W-:Y:S02]  /*7720*/  IMAD.MOV.U32 R94, RZ, RZ, R137 ;  /* 0x000000ffff5e7224 */ /* 0x000fe400078e0089 */
[----:B------:R-:W-:Y:S02]  /*7730*/  IMAD.MOV.U32 R95, RZ, RZ, R139 ;  /* 0x000000ffff5f7224 */ /* 0x000fe400078e008b */
[----:B0-----:R-:W-:Y:S01]  /*7740*/  IMAD.MOV.U32 R96, RZ, RZ, R125 ;  /* 0x000000ffff607224 */ /* 0x001fe200078e007d */
[----:B------:R-:W-:Y:S02]  /*7750*/  MOV R97, R127 ;  /* 0x0000007f00617202 */ /* 0x000fe40000000f00 */
[----:B------:R0:W-:Y:S01]  /*7760*/  STS.128 [R208+UR8], R92 ;  /* 0x0000005cd0007988 */ /* 0x0001e20008000c08 */
[----:B------:R-:W-:Y:S01]  /*7770*/  IMAD.MOV.U32 R98, RZ, RZ, R141 ;  /* 0x000000ffff627224 */ /* 0x000fe200078e008d */
[----:B-1----:R-:W-:Y:S01]  /*7780*/  MOV R86, R145 ;  /* 0x0000009100567202 */ /* 0x002fe20000000f00 */
[----:B------:R-:W-:-:S02]  /*7790*/  IMAD.MOV.U32 R99, RZ, RZ, R143 ;  /* 0x000000ffff637224 */ /* 0x000fc400078e008f */
[----:B------:R-:W-:Y:S02]  /*77a0*/  IMAD.MOV.U32 R84, RZ, RZ, R129 ;  /* 0x000000ffff547224 */ /* 0x000fe400078e0081 */
[----:B------:R-:W-:Y:S02]  /*77b0*/  IMAD.MOV.U32 R85, RZ, RZ, R131 ;  /* 0x000000ffff557224 */ /* 0x000fe400078e0083 */
[----:B------:R-:W-:Y:S01]  /*77c0*/  IMAD.MOV.U32 R87, RZ, RZ, R147 ;  /* 0x000000ffff577224 */ /* 0x000fe200078e0093 */
[----:B------:R-:W-:Y:S01]  /*77d0*/  STS.128 [R208+UR8+0x800], R96 ;  /* 0x00080060d0007988 */ /* 0x000fe20008000c08 */
[----:B0-----:R-:W-:Y:S01]  /*77e0*/  IMAD.MOV.U32 R92, RZ, RZ, R133 ;  /* 0x000000ffff5c7224 */ /* 0x001fe200078e0085 */
[----:B------:R-:W-:Y:S01]  /*77f0*/  MOV R95, R151 ;  /* 0x00000097005f7202 */ /* 0x000fe20000000f00 */
[----:B------:R-:W-:Y:S02]  /*7800*/  IMAD.MOV.U32 R93, RZ, RZ, R135 ;  /* 0x000000ffff5d7224 */ /* 0x000fe400078e0087 */
[----:B------:R-:W-:Y:S01]  /*7810*/  IMAD.MOV.U32 R94, RZ, RZ, R149 ;  /* 0x000000ffff5e7224 */ /* 0x000fe200078e0095 */
[----:B------:R-:W-:Y:S01]  /*7820*/  STS.128 [R208+UR8+0x1000], R84 ;  /* 0x00100054d0007988 */ /* 0x000fe20008000c08 */
[----:B------:R-:W-:-:S03]  /*7830*/  LOP3.LUT R3, R3, 0x60, RZ, 0xc0, !PT ;  /* 0x0000006003037812 */ /* 0x000fc600078ec0ff */
[----:B------:R-:W-:Y:S01]  /*7840*/  STS.128 [R208+UR8+0x1800], R92 ;  /* 0x0018005cd0007988 */ /* 0x000fe20008000c08 */
[C---:B------:R-:W-:Y:S02]  /*7850*/  SHF.L.U32 R213, R3.reuse, 0x3, RZ ;  /* 0x0000000303d57819 */ /* 0x040fe400000006ff */
[----:B------:R-:W-:-:S04]  /*7860*/  LEA R90, P0, R3, R88, 0x5 ;  /* 0x00000058035a7211 */ /* 0x000fc800078028ff */
[-C--:B------:R-:W-:Y:S02]  /*7870*/  LEA.HI.X R91, R213, R89.reuse, RZ, 0x2, P0 ;  /* 0x00000059d55b7211 */ /* 0x080fe400000f14ff */
[----:B------:R-:W-:Y:S02]  /*7880*/  LEA R2, P0, R209, R88, 0xa ;  /* 0x00000058d1027211 */ /* 0x000fe400078050ff */
[----:B----4-:R-:W-:Y:S02]  /*7890*/  LOP3.LUT R252, R252, 0x1f, RZ, 0xc0, !PT ;  /* 0x0000001ffcfc7812 */ /* 0x010fe400078ec0ff */
[----:B------:R-:W-:-:S03]  /*78a0*/  LEA.HI.X R3, R211, R89, RZ, 0x2, P0 ;  /* 0x00000059d3037211 */ /* 0x000fc600000f14ff */
[C---:B------:R-:W-:Y:S01]  /*78b0*/  IMAD.WIDE.U32 R90, R252.reuse, 0x4, R90 ;  /* 0x00000004fc5a7825 */ /* 0x040fe200078e005a */
[----:B------:R-:W-:Y:S03]  /*78c0*/  BAR.SYNC.DEFER_BLOCKING 0x0 ;  /* 0x0000000000007b1d */ /* 0x000fe60000010000 */
[----:B------:R-:W-:-:S03]  /*78d0*/  IMAD.WIDE.U32 R2, R252, 0x4, R2 ;  /* 0x00000004fc027825 */ /* 0x000fc600078e0002 */
[----:B------:R-:W-:Y:S04]  /*78e0*/  STG.E desc[UR10][R90.64], R204 ;  /* 0x000000cc5a007986 */ /* 0x000fe8000c10190a */
[----:B------:R-:W-:Y:S04]  /*78f0*/  STG.E desc[UR10][R90.64+0x80], R206 ;  /* 0x000080ce5a007986 */ /* 0x000fe8000c10190a */
[----:B------:R-:W-:Y:S04]  /*7900*/  STG.E desc[UR10][R90.64+0x100], R200 ;  /* 0x000100c85a007986 */ /* 0x000fe8000c10190a */
[----:B------:R-:W-:Y:S04]  /*7910*/  STG.E desc[UR10][R90.64+0x180], R202 ;  /* 0x000180ca5a007986 */ /* 0x000fe8000c10190a */
[----:B------:R-:W-:Y:S04]  /*7920*/  STG.E desc[UR10][R90.64+0x200], R4 ;  /* 0x000200045a007986 */ /* 0x000fe8000c10190a */
[----:B------:R-:W-:Y:S04]  /*7930*/  STG.E desc[UR10][R90.64+0x280], R6 ;  /* 0x000280065a007986 */ /* 0x000fe8000c10190a */
[----:B------:R-:W-:Y:S04]  /*7940*/  STG.E desc[UR10][R90.64+0x300], R80 ;  /* 0x000300505a007986 */ /* 0x000fe8000c10190a */
[----:B------:R-:W-:Y:S04]  /*7950*/  STG.E desc[UR10][R90.64+0x380], R82 ;  /* 0x000380525a007986 */ /* 0x000fe8000c10190a */
[----:B------:R0:W-:Y:S04]  /*7960*/  STG.E desc[UR10][R2.64], R241 ;  /* 0x000000f102007986 */ /* 0x0001e8000c10190a */
[----:B------:R1:W-:Y:S04]  /*7970*/  STG.E desc[UR10][R2.64+0x80], R239 ;  /* 0x000080ef02007986 */ /* 0x0003e8000c10190a */
[----:B------:R4:W-:Y:S04]  /*7980*/  STG.E desc[UR10][R2.64+0x100], R237 ;  /* 0x000100ed02007986 */ /* 0x0009e8000c10190a */
[----:B0-----:R-:W5:Y:S04]  /*7990*/  LDL.LU R241, [R1+0x7cc] ;  /* 0x0007cc0001f17983 */ /* 0x001f680000300800 */
[----:B-1----:R-:W2:Y:S04]  /*79a0*/  LDL.LU R239, [R1+0x7c8] ;  /* 0x0007c80001ef7983 */ /* 0x002ea80000300800 */
[----:B----4-:R-:W4:Y:S04]  /*79b0*/  LDL.LU R237, [R1+0x7c4] ;  /* 0x0007c40001ed7983 */ /* 0x010f280000300800 */
[----:B------:R0:W-:Y:S04]  /*79c0*/  STG.E desc[UR10][R2.64+0x180], R235 ;  /* 0x000180eb02007986 */ /* 0x0001e8000c10190a */
[----:B------:R1:W-:Y:S04]  /*79d0*/  STG.E desc[UR10][R2.64+0x200], R233 ;  /* 0x000200e902007986 */ /* 0x0003e8000c10190a */
[----:B0-----:R-:W5:Y:S04]  /*79e0*/  LDL.LU R235, [R1+0x7c0] ;  /* 0x0007c00001eb7983 */ /* 0x001f680000300800 */
[----:B-1----:R-:W2:Y:S04]  /*79f0*/  LDL.LU R233, [R1+0x7bc] ;  /* 0x0007bc0001e97983 */ /* 0x002ea80000300800 */
[----:B------:R-:W-:Y:S04]  /*7a00*/  STG.E desc[UR10][R2.64+0x280], R226 ;  /* 0x000280e202007986 */ /* 0x000fe8000c10190a */
[----:B------:R-:W-:Y:S04]  /*7a10*/  STG.E desc[UR10][R2.64+0x300], R64 ;  /* 0x0003004002007986 */ /* 0x000fe8000c10190a */
[----:B------:R0:W-:Y:S01]  /*7a20*/  STG.E desc[UR10][R2.64+0x380], R66 ;  /* 0x0003804202007986 */ /* 0x0001e2000c10190a */
[----:B------:R-:W-:-:S02]  /*7a30*/  LEA R134, P1, R232, R88, 0xa ;  /* 0x00000058e8867211 */ /* 0x000fc400078250ff */
[----:B------:R-:W1:Y:S01]  /*7a40*/  S2R R232, SR_TID.X ;  /* 0x0000000000e87919 */ /* 0x000e620000002100 */
[----:B------:R-:W-:-:S04]  /*7a50*/  LEA R84, P0, R210, R88, 0xa ;  /* 0x00000058d2547211 */ /* 0x000fc800078050ff */
[-C--:B------:R-:W-:Y:S02]  /*7a60*/  LEA.HI.X R85, R212, R89.reuse, RZ, 0x2, P0 ;  /* 0x00000059d4557211 */ /* 0x080fe400000f14ff */
[----:B------:R-:W-:Y:S01]  /*7a70*/  LEA.HI.X R135, R228, R89, RZ, 0x2, P1 ;  /* 0x00000059e4877211 */ /* 0x000fe200008f14ff */
[----:B0-----:R-:W-:Y:S01]  /*7a80*/  IMAD.SHL.U32 R66, R240, 0x100, RZ ;  /* 0x00000100f0427824 */ /* 0x001fe200078e00ff */
[----:B------:R-:W0:Y:S01]  /*7a90*/  S2R R99, SR_TID.X ;  /* 0x0000000000637919 */ /* 0x000e220000002100 */
[----:B------:R-:W-:Y:S01]  /*7aa0*/  IMAD.WIDE.U32 R84, R252, 0x4, R84 ;  /* 0x00000004fc547825 */ /* 0x000fe200078e0054 */
[----:B------:R-:W-:Y:S01]  /*7ab0*/  SHF.L.U32 R86, R247, 0x8, RZ ;  /* 0x00000008f7567819 */ /* 0x000fe200000006ff */
[----:B------:R-:W3:Y:S03]  /*7ac0*/  S2R R97, SR_TID.X ;  /* 0x0000000000617919 */ /* 0x000ee60000002100 */
[----:B------:R-:W-:Y:S04]  /*7ad0*/  STG.E desc[UR10][R84.64], R205 ;  /* 0x000000cd54007986 */ /* 0x000fe8000c10190a */
[----:B------:R-:W-:Y:S04]  /*7ae0*/  STG.E desc[UR10][R84.64+0x80], R207 ;  /* 0x000080cf54007986 */ /* 0x000fe8000c10190a */
[----:B------:R-:W-:Y:S04]  /*7af0*/  STG.E desc[UR10][R84.64+0x100], R201 ;  /* 0x000100c954007986 */ /* 0x000fe8000c10190a */
[----:B------:R-:W-:Y:S01]  /*7b00*/  STG.E desc[UR10][R84.64+0x180], R203 ;  /* 0x000180cb54007986 */ /* 0x000fe2000c10190a */
[----:B-1----:R-:W-:-:S03]  /*7b10*/  SHF.R.U32.HI R232, RZ, 0x5, R232 ;  /* 0x00000005ffe87819 */ /* 0x002fc600000116e8 */
[----:B------:R-:W-:Y:S04]  /*7b20*/  STG.E desc[UR10][R84.64+0x200], R5 ;  /* 0x0002000554007986 */ /* 0x000fe8000c10190a */
[----:B------:R-:W-:Y:S01]  /*7b30*/  STG.E desc[UR10][R84.64+0x280], R7 ;  /* 0x0002800754007986 */ /* 0x000fe2000c10190a */
[----:B------:R-:W-:-:S03]  /*7b40*/  SGXT.U32 R232, R232, 0x2 ;  /* 0x00000002e8e8781a */ /* 0x000fc60000000000 */
[----:B------:R-:W-:Y:S04]  /*7b50*/  STG.E desc[UR10][R84.64+0x300], R81 ;  /* 0x0003005154007986 */ /* 0x000fe8000c10190a */
[----:B------:R1:W-:Y:S01]  /*7b60*/  STG.E desc[UR10][R84.64+0x380], R83 ;  /* 0x0003805354007986 */ /* 0x0003e2000c10190a */
[----:B------:R-:W-:-:S03]  /*7b70*/  LOP3.LUT R232, R232, 0x64, RZ, 0xfc, !PT ;  /* 0x00000064e8e87812 */ /* 0x000fc600078efcff */
[----:B------:R-:W4:Y:S01]  /*7b80*/  LDL.LU R228, [R1+0x7b8] ;  /* 0x0007b80001e47983 */ /* 0x000f220000300800 */
[----:B-1----:R-:W-:Y:S01]  /*7b90*/  IMAD.SHL.U32 R85, R246, 0x100, RZ ;  /* 0x00000100f6557824 */ /* 0x002fe200078e00ff */
[----:B0-----:R-:W-:Y:S01]  /*7ba0*/  SHF.R.U32.HI R99, RZ, 0x5, R99 ;  /* 0x00000005ff637819 */ /* 0x001fe20000011663 */
[C---:B------:R-:W-:Y:S01]  /*7bb0*/  IMAD.SHL.U32 R3, R234.reuse, 0x100, RZ ;  /* 0x00000100ea037824 */ /* 0x040fe200078e00ff */
[----:B---3--:R-:W-:Y:S02]  /*7bc0*/  SHF.R.U32.HI R97, RZ, 0x5, R97 ;  /* 0x00000005ff617819 */ /* 0x008fe40000011661 */
[----:B------:R-:W-:Y:S02]  /*7bd0*/  SGXT.U32 R99, R99, 0x2 ;  /* 0x000000026363781a */ /* 0x000fe40000000000 */
[----:B------:R-:W-:Y:S02]  /*7be0*/  LEA R130, P3, R234, R88, 0xa ;  /* 0x00000058ea827211 */ /* 0x000fe400078650ff */
[----:B------:R-:W-:-:S02]  /*7bf0*/  LOP3.LUT R99, R99, 0x4c, RZ, 0xfc, !PT ;  /* 0x0000004c63637812 */ /* 0x000fc400078efcff */
[----:B------:R-:W-:Y:S02]  /*7c00*/  SGXT.U32 R97, R97, 0x2 ;  /* 0x000000026161781a */ /* 0x000fe40000000000 */
[----:B------:R-:W-:Y:S01]  /*7c10*/  LEA.HI.X R131, R3, R89, RZ, 0x2, P3 ;  /* 0x0000005903837211 */ /* 0x000fe200018f14ff */
[----:B------:R-:W-:Y:S01]  /*7c20*/  IMAD.SHL.U32 R87, R99, 0x100, RZ ;  /* 0x0000010063577824 */ /* 0x000fe200078e00ff */
[----:B------:R-:W-:Y:S01]  /*7c30*/  LOP3.LUT R97, R97, 0x50, RZ, 0xfc, !PT ;  /* 0x0000005061617812 */ /* 0x000fe200078efcff */
[----:B------:R-:W0:Y:S01]  /*7c40*/  S2R R95, SR_TID.X ;  /* 0x00000000005f7919 */ /* 0x000e220000002100 */
[----:B------:R-:W-:-:S03]  /*7c50*/  SHF.L.U32 R81, R242, 0x8, RZ ;  /* 0x00000008f2517819 */ /* 0x000fc600000006ff */
[----:B------:R-:W-:Y:S01]  /*7c60*/  IMAD.SHL.U32 R91, R97, 0x100, RZ ;  /* 0x00000100615b7824 */ /* 0x000fe200078e00ff */
[----:B------:R-:W1:Y:S01]  /*7c70*/  S2R R92, SR_TID.X ;  /* 0x00000000005c7919 */ /* 0x000e620000002100 */
[C---:B------:R-:W-:Y:S01]  /*7c80*/  IMAD.SHL.U32 R5, R236.reuse, 0x100, RZ ;  /* 0x00000100ec057824 */ /* 0x040fe200078e00ff */
[----:B------:R-:W-:Y:S01]  /*7c90*/  LEA R126, P5, R236, R88, 0xa ;  /* 0x00000058ec7e7211 */ /* 0x000fe200078a50ff */
[----:B------:R-:W-:-:S03]  /*7ca0*/  IMAD.SHL.U32 R82, R243, 0x100, RZ ;  /* 0x00000100f3527824 */ /* 0x000fc600078e00ff */
[-C--:B------:R-:W-:Y:S02]  /*7cb0*/  LEA.HI.X R127, R5, R89.reuse, RZ, 0x2, P5 ;  /* 0x00000059057f7211 */ /* 0x080fe400028f14ff */
[-C--:B------:R-:W-:Y:S01]  /*7cc0*/  LEA R108, P5, R243, R88.reuse, 0xa ;  /* 0x00000058f36c7211 */ /* 0x080fe200078a50ff */
[C---:B------:R-:W-:Y:S01]  /*7cd0*/  IMAD.SHL.U32 R7, R238.reuse, 0x100, RZ ;  /* 0x00000100ee077824 */ /* 0x040fe200078e00ff */
[----:B------:R-:W-:Y:S01]  /*7ce0*/  LEA R122, P0, R238, R88, 0xa ;  /* 0x00000058ee7a7211 */ /* 0x000fe200078050ff */
[----:B------:R-:W-:Y:S01]  /*7cf0*/  IMAD.SHL.U32 R83, R244, 0x100, RZ ;  /* 0x00000100f4537824 */ /* 0x000fe200078e00ff */
[----:B------:R-:W-:Y:S02]  /*7d00*/  LEA.HI.X R109, R82, R89, RZ, 0x2, P5 ;  /* 0x00000059526d7211 */ /* 0x000fe400028f14ff */
[----:B0-----:R-:W-:-:S04]  /*7d10*/  SHF.R.U32.HI R95, RZ, 0x5, R95 ;  /* 0x00000005ff5f7819 */ /* 0x001fc8000001165f */
[----:B------:R-:W-:Y:S02]  /*7d20*/  SGXT.U32 R95, R95, 0x2 ;  /* 0x000000025f5f781a */ /* 0x000fe40000000000 */
[----:B-1----:R-:W-:Y:S02]  /*7d30*/  SHF.R.U32.HI R92, RZ, 0x5, R92 ;  /* 0x00000005ff5c7819 */ /* 0x002fe4000001165c */
[----:B------:R-:W-:Y:S02]  /*7d40*/  LOP3.LUT R95, R95, 0x54, RZ, 0xfc, !PT ;  /* 0x000000545f5f7812 */ /* 0x000fe400078efcff */
[----:B------:R-:W-:Y:S01]  /*7d50*/  SGXT.U32 R92, R92, 0x2 ;  /* 0x000000025c5c781a */ /* 0x000fe20000000000 */
[----:B------:R-:W0:Y:S01]  /*7d60*/  S2R R90, SR_TID.X ;  /* 0x00000000005a7919 */ /* 0x000e220000002100 */
[C---:B------:R-:W-:Y:S01]  /*7d70*/  LEA R94, P5, R95.reuse, R88, 0xa ;  /* 0x000000585f5e7211 */ /* 0x040fe200078a50ff */
[----:B------:R-:W-:Y:S01]  /*7d80*/  IMAD.SHL.U32 R93, R95, 0x100, RZ ;  /* 0x000001005f5d7824 */ /* 0x000fe200078e00ff */
[----:B------:R-:W-:Y:S01]  /*7d90*/  LOP3.LUT R92, R92, 0x58, RZ, 0xfc, !PT ;  /* 0x000000585c5c7812 */ /* 0x000fe200078efcff */
[----:B------:R-:W-:Y:S01]  /*7da0*/  IMAD.SHL.U32 R84, R245, 0x100, RZ ;  /* 0x00000100f5547824 */ /* 0x000fe200078e00ff */
[----:B------:R-:W-:-:S02]  /*7db0*/  LEA.HI.X R123, R7, R89, RZ, 0x2, P0 ;  /* 0x00000059077b7211 */ /* 0x000fc400000f14ff */
[-C--:B------:R-:W-:Y:S01]  /*7dc0*/  LEA R104, P0, R245, R88.reuse, 0xa ;  /* 0x00000058f5687211 */ /* 0x080fe200078050ff */
[----:B------:R-:W-:Y:S01]  /*7dd0*/  IMAD.SHL.U32 R136, R92, 0x100, RZ ;  /* 0x000001005c887824 */ /* 0x000fe200078e00ff */
[-C--:B------:R-:W-:Y:S02]  /*7de0*/  LEA.HI.X R95, R93, R89.reuse, RZ, 0x2, P5 ;  /* 0x000000595d5f7211 */ /* 0x080fe400028f14ff */
[----:B------:R-:W-:Y:S01]  /*7df0*/  LEA.HI.X R105, R84, R89, RZ, 0x2, P0 ;  /* 0x0000005954697211 */ /* 0x000fe200000f14ff */
[C---:B--2---:R-:W-:Y:S01]  /*7e00*/  IMAD.SHL.U32 R2, R233.reuse, 0x100, RZ ;  /* 0x00000100e9027824 */ /* 0x044fe200078e00ff */
[-C--:B------:R-:W-:Y:S02]  /*7e10*/  LEA R132, P2, R233, R88.reuse, 0xa ;  /* 0x00000058e9847211 */ /* 0x080fe400078450ff */
[----:B------:R-:W1:Y:S01]  /*7e20*/  S2R R233, SR_TID.X ;  /* 0x0000000000e97919 */ /* 0x000e620000002100 */
[C---:B------:R-:W-:Y:S01]  /*7e30*/  IMAD.SHL.U32 R64, R239.reuse, 0x100, RZ ;  /* 0x00000100ef407824 */ /* 0x040fe200078e00ff */
[----:B------:R-:W-:-:S02]  /*7e40*/  LEA R120, P1, R239, R88, 0xa ;  /* 0x00000058ef787211 */ /* 0x000fc400078250ff */
[-C--:B------:R-:W-:Y:S02]  /*7e50*/  LEA.HI.X R133, R2, R89.reuse, RZ, 0x2, P2 ;  /* 0x0000005902857211 */ /* 0x080fe400010f14ff */
[-C--:B------:R-:W-:Y:S02]  /*7e60*/  LEA R114, P2, R240, R88.reuse, 0xa ;  /* 0x00000058f0727211 */ /* 0x080fe400078450ff */
[-C--:B------:R-:W-:Y:S02]  /*7e70*/  LEA.HI.X R121, R64, R89.reuse, RZ, 0x2, P1 ;  /* 0x0000005940797211 */ /* 0x080fe400008f14ff */
[-C--:B------:R-:W-:Y:S01]  /*7e80*/  LEA R102, P1, R246, R88.reuse, 0xa ;  /* 0x00000058f6667211 */ /* 0x080fe200078250ff */
[C---:B-----5:R-:W-:Y:S01]  /*7e90*/  IMAD.SHL.U32 R4, R235.reuse, 0x100, RZ ;  /* 0x00000100eb047824 */ /* 0x060fe200078e00ff */
[----:B------:R-:W-:Y:S02]  /*7ea0*/  LEA.HI.X R115, R66, R89, RZ, 0x2, P2 ;  /* 0x0000005942737211 */ /* 0x000fe400010f14ff */
[----:B------:R-:W-:-:S02]  /*7eb0*/  LEA R128, P4, R235, R88, 0xa ;  /* 0x00000058eb807211 */ /* 0x000fc400078850ff */
[----:B------:R-:W-:Y:S02]  /*7ec0*/  LEA R100, P2, R247, R88, 0xa ;  /* 0x00000058f7647211 */ /* 0x000fe400078450ff */
[----:B------:R-:W-:Y:S02]  /*7ed0*/  LEA.HI.X R103, R85, R89, RZ, 0x2, P1 ;  /* 0x0000005955677211 */ /* 0x000fe400008f14ff */
[----:B-1----:R-:W-:-:S04]  /*7ee0*/  SHF.R.U32.HI R233, RZ, 0x5, R233 ;  /* 0x00000005ffe97819 */ /* 0x002fc800000116e9 */
[----:B------:R-:W-:-:S04]  /*7ef0*/  SGXT.U32 R233, R233, 0x2 ;  /* 0x00000002e9e9781a */ /* 0x000fc80000000000 */
[----:B------:R-:W-:-:S04]  /*7f00*/  LOP3.LUT R233, R233, 0x60, RZ, 0xfc, !PT ;  /* 0x00000060e9e97812 */ /* 0x000fc800078efcff */
[-C--:B------:R-:W-:Y:S02]  /*7f10*/  LEA R2, P1, R233, R88.reuse, 0xa ;  /* 0x00000058e9027211 */ /* 0x080fe400078250ff */
[----:B------:R-:W1:Y:S01]  /*7f20*/  S2R R233, SR_TID.X ;  /* 0x0000000000e97919 */ /* 0x000e620000002100 */
[-C--:B------:R-:W-:Y:S02]  /*7f30*/  LEA.HI.X R129, R4, R89.reuse, RZ, 0x2, P4 ;  /* 0x0000005904817211 */ /* 0x080fe400020f14ff */
[----:B------:R-:W-:Y:S02]  /*7f40*/  LEA.HI.X R101, R86, R89, RZ, 0x2, P2 ;  /* 0x0000005956657211 */ /* 0x000fe400010f14ff */
[-C--:B------:R-:W-:Y:S02]  /*7f50*/  LEA R4, P2, R232, R88.reuse, 0xa ;  /* 0x00000058e8047211 */ /* 0x080fe400078450ff */
[----:B------:R-:W2:Y:S01]  /*7f60*/  S2R R232, SR_TID.X ;  /* 0x0000000000e87919 */ /* 0x000ea20000002100 */
[C---:B------:R-:W-:Y:S01]  /*7f70*/  IMAD.SHL.U32 R80, R241.reuse, 0x100, RZ ;  /* 0x00000100f1507824 */ /* 0x040fe200078e00ff */
[----:B------:R-:W-:-:S02]  /*7f80*/  LEA R112, P3, R241, R88, 0xa ;  /* 0x00000058f1707211 */ /* 0x000fc400078650ff */
[-C--:B------:R-:W-:Y:S02]  /*7f90*/  LEA R110, P4, R242, R88.reuse, 0xa ;  /* 0x00000058f26e7211 */ /* 0x080fe400078850ff */
[-C--:B------:R-:W-:Y:S02]  /*7fa0*/  LEA.HI.X R113, R80, R89.reuse, RZ, 0x2, P3 ;  /* 0x0000005950717211 */ /* 0x080fe400018f14ff */
[C---:B----4-:R-:W-:Y:S02]  /*7fb0*/  SHF.L.U32 R6, R237.reuse, 0x8, RZ ;  /* 0x00000008ed067819 */ /* 0x050fe400000006ff */
[-C--:B------:R-:W-:Y:S02]  /*7fc0*/  LEA R124, P6, R237, R88.reuse, 0xa ;  /* 0x00000058ed7c7211 */ /* 0x080fe400078c50ff */
[----:B------:R-:W-:Y:S02]  /*7fd0*/  LEA R98, P3, R99, R88, 0xa ;  /* 0x0000005863627211 */ /* 0x000fe400078650ff */
[----:B------:R-:W-:-:S02]  /*7fe0*/  LEA.HI.X R111, R81, R89, RZ, 0x2, P4 ;  /* 0x00000059516f7211 */ /* 0x000fc400020f14ff */
[----:B-1----:R-:W-:-:S04]  /*7ff0*/  SHF.R.U32.HI R233, RZ, 0x5, R233 ;  /* 0x00000005ffe97819 */ /* 0x002fc800000116e9 */
[----:B------:R-:W-:Y:S02]  /*8000*/  SGXT.U32 R233, R233, 0x2 ;  /* 0x00000002e9e9781a */ /* 0x000fe40000000000 */
[----:B--2---:R-:W-:Y:S02]  /*8010*/  SHF.R.U32.HI R232, RZ, 0x5, R232 ;  /* 0x00000005ffe87819 */ /* 0x004fe400000116e8 */
[----:B------:R-:W-:Y:S02]  /*8020*/  LOP3.LUT R233, R233, 0x68, RZ, 0xfc, !PT ;  /* 0x00000068e9e97812 */ /* 0x000fe400078efcff */
[----:B------:R-:W-:Y:S02]  /*8030*/  SGXT.U32 R232, R232, 0x2 ;  /* 0x00000002e8e8781a */ /* 0x000fe40000000000 */
[----:B------:R-:W-:Y:S02]  /*8040*/  LEA.HI.X R125, R6, R89, RZ, 0x2, P6 ;  /* 0x00000059067d7211 */ /* 0x000fe400030f14ff */
[----:B------:R-:W-:-:S02]  /*8050*/  LEA R96, P4, R97, R88, 0xa ;  /* 0x0000005861607211 */ /* 0x000fc400078850ff */
[----:B------:R-:W-:Y:S02]  /*8060*/  LOP3.LUT R232, R232, 0x6c, RZ, 0xfc, !PT ;  /* 0x0000006ce8e87812 */ /* 0x000fe400078efcff */
[-C--:B------:R-:W-:Y:S02]  /*8070*/  LEA.HI.X R99, R87, R89.reuse, RZ, 0x2, P3 ;  /* 0x0000005957637211 */ /* 0x080fe400018f14ff */
[-C--:B------:R-:W-:Y:S02]  /*8080*/  LEA R6, P3, R233, R88.reuse, 0xa ;  /* 0x00000058e9067211 */ /* 0x080fe400078650ff */
[----:B------:R-:W1:Y:S01]  /*8090*/  S2R R233, SR_TID.X ;  /* 0x0000000000e97919 */ /* 0x000e620000002100 */
[----:B------:R-:W-:Y:S02]  /*80a0*/  LEA.HI.X R97, R91, R89, RZ, 0x2, P4 ;  /* 0x000000595b617211 */ /* 0x000fe400020f14ff */
[-C--:B------:R-:W-:Y:S02]  /*80b0*/  LEA R80, P4, R232, R88.reuse, 0xa ;  /* 0x00000058e8507211 */ /* 0x080fe400078850ff */
[----:B------:R-:W2:Y:S01]  /*80c0*/  S2R R232, SR_TID.X ;  /* 0x0000000000e87919 */ /* 0x000ea20000002100 */
[----:B------:R-:W-:-:S04]  /*80d0*/  LEA R106, P6, R244, R88, 0xa ;  /* 0x00000058f46a7211 */ /* 0x000fc800078c50ff */
[----:B------:R-:W-:Y:S02]  /*80e0*/  LEA.HI.X R107, R83, R89, RZ, 0x2, P6 ;  /* 0x00000059536b7211 */ /* 0x000fe400030f14ff */
[----:B------:R-:W-:-:S04]  /*80f0*/  LEA R92, P6, R92, R88, 0xa ;  /* 0x000000585c5c7211 */ /* 0x000fc800078c50ff */
[----:B------:R-:W-:Y:S02]  /*8100*/  LEA.HI.X R93, R136, R89, RZ, 0x2, P6 ;  /* 0x00000059885d7211 */ /* 0x000fe400030f14ff */
[----:B-1----:R-:W-:-:S04]  /*8110*/  SHF.R.U32.HI R233, RZ, 0x5, R233 ;  /* 0x00000005ffe97819 */ /* 0x002fc800000116e9 */
[----:B------:R-:W-:Y:S02]  /*8120*/  SGXT.U32 R233, R233, 0x2 ;  /* 0x00000002e9e9781a */ /* 0x000fe40000000000 */
[----:B--2---:R-:W-:Y:S02]  /*8130*/  SHF.R.U32.HI R232, RZ, 0x5, R232 ;  /* 0x00000005ffe87819 */ /* 0x004fe400000116e8 */
[----:B------:R-:W-:Y:S02]  /*8140*/  LOP3.LUT R233, R233, 0x70, RZ, 0xfc, !PT ;  /* 0x00000070e9e97812 */ /* 0x000fe400078efcff */
[----:B------:R-:W-:Y:S02]  /*8150*/  SGXT.U32 R232, R232, 0x2 ;  /* 0x00000002e8e8781a */ /* 0x000fe40000000000 */
[-C--:B------:R-:W-:Y:S02]  /*8160*/  LEA R82, P5, R233, R88.reuse, 0xa ;  /* 0x00000058e9527211 */ /* 0x080fe400078a50ff */
[----:B------:R-:W-:Y:S01]  /*8170*/  LOP3.LUT R232, R232, 0x74, RZ, 0xfc, !PT ;  /* 0x00000074e8e87812 */ /* 0x000fe200078efcff */
[----:B------:R-:W1:Y:S03]  /*8180*/  S2R R233, SR_TID.X ;  /* 0x0000000000e97919 */ /* 0x000e660000002100 */
[----:B------:R-:W-:-:S02]  /*8190*/  LEA R84, P6, R232, R88, 0xa ;  /* 0x00000058e8547211 */ /* 0x000fc400078c50ff */
[----:B------:R-:W2:Y:S01]  /*81a0*/  S2R R232, SR_TID.X ;  /* 0x0000000000e87919 */ /* 0x000ea20000002100 */
[----:B0-----:R-:W-:-:S04]  /*81b0*/  SHF.R.U32.HI R90, RZ, 0x5, R90 ;  /* 0x00000005ff5a7819 */ /* 0x001fc8000001165a */
[----:B------:R-:W-:-:S04]  /*81c0*/  SGXT.U32 R90, R90, 0x2 ;  /* 0x000000025a5a781a */ /* 0x000fc80000000000 */
[----:B------:R-:W-:-:S04]  /*81d0*/  LOP3.LUT R90, R90, 0x5c, RZ, 0xfc, !PT ;  /* 0x0000005c5a5a7812 */ /* 0x000fc800078efcff */
[C---:B------:R-:W-:Y:S02]  /*81e0*/  SHF.L.U32 R137, R90.reuse, 0x8, RZ ;  /* 0x000000085a897819 */ /* 0x040fe400000006ff */
[----:B------:R-:W-:Y:S01]  /*81f0*/  LEA R90, P0, R90, R88, 0xa ;  /* 0x000000585a5a7211 */ /* 0x000fe200078050ff */
[----:B------:R-:W-:Y:S01]  /*8200*/  IMAD.SHL.U32 R138, R225, 0x100, RZ ;  /* 0x00000100e18a7824 */ /* 0x000fe200078e00ff */
[----:B-1----:R-:W-:-:S04]  /*8210*/  SHF.R.U32.HI R233, RZ, 0x5, R233 ;  /* 0x00000005ffe97819 */ /* 0x002fc800000116e9 */
[----:B------:R-:W-:Y:S02]  /*8220*/  SGXT.U32 R233, R233, 0x2 ;  /* 0x00000002e9e9781a */ /* 0x000fe40000000000 */
[----:B--2---:R-:W-:Y:S02]  /*8230*/  SHF.R.U32.HI R232, RZ, 0x5, R232 ;  /* 0x00000005ffe87819 */ /* 0x004fe400000116e8 */
[----:B------:R-:W-:Y:S02]  /*8240*/  LOP3.LUT R233, R233, 0x78, RZ, 0xfc, !PT ;  /* 0x00000078e9e97812 */ /* 0x000fe400078efcff */
[----:B------:R-:W-:Y:S02]  /*8250*/  SGXT.U32 R232, R232, 0x2 ;  /* 0x00000002e8e8781a */ /* 0x000fe40000000000 */
[----:B------:R-:W-:Y:S02]  /*8260*/  LEA.HI.X R91, R137, R89, RZ, 0x2, P0 ;  /* 0x00000059895b7211 */ /* 0x000fe400000f14ff */
[----:B------:R-:W-:-:S02]  /*8270*/  LOP3.LUT R232, R232, 0x7c, RZ, 0xfc, !PT ;  /* 0x0000007ce8e87812 */ /* 0x000fc400078efcff */
[-C--:B------:R-:W-:Y:S02]  /*8280*/  LEA R86, P0, R233, R88.reuse, 0xa ;  /* 0x00000058e9567211 */ /* 0x080fe400078050ff */
[----:B------:R-:W0:Y:S01]  /*8290*/  S2R R233, SR_TID.X ;  /* 0x0000000000e97919 */ /* 0x000e220000002100 */
[----:B------:R-:W-:Y:S02]  /*82a0*/  LEA.HI.X R3, R138, R89, RZ, 0x2, P1 ;  /* 0x000000598a037211 */ /* 0x000fe400008f14ff */
[----:B------:R-:W-:Y:S02]  /*82b0*/  LEA R136, P1, R232, R88, 0xa ;  /* 0x00000058e8887211 */ /* 0x000fe400078250ff */
[----:B------:R-:W1:Y:S01]  /*82c0*/  S2R R232, SR_TID.X ;  /* 0x0000000000e87919 */ /* 0x000e620000002100 */
[----:B------:R-:W2:Y:S01]  /*82d0*/  S2R R144, SR_TID.X ;  /* 0x0000000000907919 */ /* 0x000ea20000002100 */
[----:B------:R-:W-:Y:S01]  /*82e0*/  IMAD.SHL.U32 R139, R224, 0x100, RZ ;  /* 0x00000100e08b7824 */ /* 0x000fe200078e00ff */
[----:B------:R-:W3:Y:S01]  /*82f0*/  S2R R146, SR_TID.X ;  /* 0x0000000000927919 */ /* 0x000ee20000002100 */
[----:B------:R-:W4:Y:S01]  /*8300*/  S2R R202, SR_TID.X ;  /* 0x0000000000ca7919 */ /* 0x000f220000002100 */
[----:B------:R-:W5:Y:S01]  /*8310*/  S2R R39, SR_TID.X ;  /* 0x0000000000277919 */ /* 0x000f620000002100 */
[----:B0-----:R-:W-:-:S04]  /*8320*/  SHF.R.U32.HI R233, RZ, 0x5, R233 ;  /* 0x00000005ffe97819 */ /* 0x001fc800000116e9 */
[----:B------:R-:W-:Y:S02]  /*8330*/  SGXT.U32 R233, R233, 0x2 ;  /* 0x00000002e9e9781a */ /* 0x000fe40000000000 */
[----:B-1----:R-:W-:Y:S02]  /*8340*/  SHF.R.U32.HI R232, RZ, 0x5, R232 ;  /* 0x00000005ffe87819 */ /* 0x002fe400000116e8 */
[----:B------:R-:W-:Y:S02]  /*8350*/  LOP3.LUT R233, R233, 0x80, RZ, 0xfc, !PT ;  /* 0x00000080e9e97812 */ /* 0x000fe400078efcff */
[----:B------:R-:W-:Y:S01]  /*8360*/  SGXT.U32 R232, R232, 0x2 ;  /* 0x00000002e8e8781a */ /* 0x000fe20000000000 */
[----:B------:R-:W-:Y:S01]  /*8370*/  IMAD.SHL.U32 R140, R223, 0x100, RZ ;  /* 0x00000100df8c7824 */ /* 0x000fe200078e00ff */
[----:B------:R-:W0:Y:S01]  /*8380*/  S2R R249, SR_TID.X ;  /* 0x0000000000f97919 */ /* 0x000e220000002100 */
[-C--:B------:R-:W-:Y:S02]  /*8390*/  LEA.HI.X R5, R139, R89.reuse, RZ, 0x2, P2 ;  /* 0x000000598b057211 */ /* 0x080fe400010f14ff */
[----:B------:R-:W-:Y:S01]  /*83a0*/  LOP3.LUT R232, R232, 0x84, RZ, 0xfc, !PT ;  /* 0x00000084e8e87812 */ /* 0x000fe200078efcff */
[----:B------:R-:W1:Y:S01]  /*83b0*/  S2R R38, SR_TID.X ;  /* 0x0000000000267919 */ /* 0x000e620000002100 */
[-C--:B------:R-:W-:Y:S01]  /*83c0*/  LEA R138, P2, R233, R88.reuse, 0xa ;  /* 0x00000058e98a7211 */ /* 0x080fe200078450ff */
[----:B------:R-:W1:Y:S01]  /*83d0*/  S2R R142, SR_TID.X ;  /* 0x00000000008e7919 */ /* 0x000e620000002100 */
[----:B------:R-:W-:Y:S01]  /*83e0*/  LEA.HI.X R7, R140, R89, RZ, 0x2, P3 ;  /* 0x000000598c077211 */ /* 0x000fe200018f14ff */
[----:B------:R-:W1:Y:S01]  /*83f0*/  S2R R233, SR_TID.X ;  /* 0x0000000000e97919 */ /* 0x000e620000002100 */
[----:B------:R-:W-:Y:S01]  /*8400*/  LEA R140, P3, R232, R88, 0xa ;  /* 0x00000058e88c7211 */ /* 0x000fe200078650ff */
[----:B------:R-:W1:Y:S01]  /*8410*/  S2R R250, SR_TID.X ;  /* 0x0000000000fa7919 */ /* 0x000e620000002100 */
[----:B------:R-:W1:Y:S01]  /*8420*/  S2R R232, SR_TID.X ;  /* 0x0000000000e87919 */ /* 0x000e620000002100 */
[----:B--2---:R-:W-:-:S02]  /*8430*/  SHF.R.U32.HI R144, RZ, 0x5, R144 ;  /* 0x00000005ff907819 */ /* 0x004fc40000011690 */
[----:B---3--:R-:W-:Y:S02]  /*8440*/  SHF.R.U32.HI R146, RZ, 0x5, R146 ;  /* 0x00000005ff927819 */ /* 0x008fe40000011692 */
[----:B----4-:R-:W-:Y:S02]  /*8450*/  SHF.R.U32.HI R202, RZ, 0x5, R202 ;  /* 0x00000005ffca7819 */ /* 0x010fe400000116ca */
[----:B------:R-:W-:Y:S02]  /*8460*/  SGXT.U32 R144, R144, 0x2 ;  /* 0x000000029090781a */ /* 0x000fe40000000000 */
[----:B-----5:R-:W-:Y:S02]  /*8470*/  SHF.R.U32.HI R39, RZ, 0x5, R39 ;  /* 0x00000005ff277819 */ /* 0x020fe40000011627 */
[----:B------:R-:W-:Y:S02]  /*8480*/  SGXT.U32 R146, R146, 0x2 ;  /* 0x000000029292781a */ /* 0x000fe40000000000 */
[----:B------:R-:W-:-:S02]  /*8490*/  SGXT.U32 R202, R202, 0x2 ;  /* 0x00000002caca781a */ /* 0x000fc40000000000 */
[----:B------:R-:W-:Y:S01]  /*84a0*/  LOP3.LUT R144, R144, 0x8c, RZ, 0xfc, !PT ;  /* 0x0000008c90907812 */ /* 0x000fe200078efcff */
[----:B------:R-:W-:Y:S01]  /*84b0*/  IMAD.SHL.U32 R145, R218, 0x100, RZ ;  /* 0x00000100da917824 */ /* 0x000fe200078e00ff */
[----:B------:R-:W-:Y:S02]  /*84c0*/  SHF.L.U32 R143, R221, 0x8, RZ ;  /* 0x00000008dd8f7819 */ /* 0x000fe400000006ff */
[----:B0-----:R-:W-:Y:S02]  /*84d0*/  SHF.R.U32.HI R249, RZ, 0x5, R249 ;  /* 0x00000005fff97819 */ /* 0x001fe400000116f9 */
[----:B------:R-:W-:Y:S02]  /*84e0*/  SGXT.U32 R39, R39, 0x2 ;  /* 0x000000022727781a */ /* 0x000fe40000000000 */
[----:B-1----:R-:W-:Y:S01]  /*84f0*/  SHF.R.U32.HI R38, RZ, 0x5, R38 ;  /* 0x00000005ff267819 */ /* 0x002fe20000011626 */
[----:B------:R-:W-:Y:S01]  /*8500*/  IMAD.SHL.U32 R148, R216, 0x100, RZ ;  /* 0x00000100d8947824 */ /* 0x000fe200078e00ff */
[----:B------:R-:W-:-:S02]  /*8510*/  SHF.R.U32.HI R142, RZ, 0x5, R142 ;  /* 0x00000005ff8e7819 */ /* 0x000fc4000001168e */
[----:B------:R-:W-:Y:S02]  /*8520*/  LOP3.LUT R146, R146, 0x90, RZ, 0xfc, !PT ;  /* 0x0000009092927812 */ /* 0x000fe400078efcff */
[----:B------:R-:W-:Y:S01]  /*8530*/  LOP3.LUT R202, R202, 0x98, RZ, 0xfc, !PT ;  /* 0x00000098caca7812 */ /* 0x000fe200078efcff */
[----:B------:R-:W-:Y:S01]  /*8540*/  IMAD.SHL.U32 R201, R144, 0x100, RZ ;  /* 0x0000010090c97824 */ /* 0x000fe200078e00ff */
[----:B------:R-:W-:Y:S01]  /*8550*/  SHF.R.U32.HI R233, RZ, 0x5, R233 ;  /* 0x00000005ffe97819 */ /* 0x000fe200000116e9 */
[----:B------:R-:W-:Y:S01]  /*8560*/  IMAD.SHL.U32 R147, R217, 0x100, RZ ;  /* 0x00000100d9937824 */ /* 0x000fe200078e00ff */
[----:B------:R-:W-:Y:S02]  /*8570*/  SGXT.U32 R249, R249, 0x2 ;  /* 0x00000002f9f9781a */ /* 0x000fe40000000000 */
[----:B------:R-:W-:Y:S02]  /*8580*/  LOP3.LUT R39, R39, 0xa8, RZ, 0xfc, !PT ;  /* 0x000000a827277812 */ /* 0x000fe400078efcff */
[----:B------:R-:W-:-:S02]  /*8590*/  SGXT.U32 R38, R38, 0x2 ;  /* 0x000000022626781a */ /* 0x000fc40000000000 */
[-C--:B------:R-:W-:Y:S01]  /*85a0*/  LEA.HI.X R83, R143, R89.reuse, RZ, 0x2, P5 ;  /* 0x000000598f537211 */ /* 0x080fe200028f14ff */
[----:B------:R-:W-:Y:S01]  /*85b0*/  IMAD.SHL.U32 R203, R146, 0x100, RZ ;  /* 0x0000010092cb7824 */ /* 0x000fe200078e00ff */
[----:B------:R-:W-:Y:S01]  /*85c0*/  SGXT.U32 R142, R142, 0x2 ;  /* 0x000000028e8e781a */ /* 0x000fe20000000000 */
[----:B------:R-:W0:Y:S01]  /*85d0*/  S2R R200, SR_TID.X ;  /* 0x0000000000c87919 */ /* 0x000e220000002100 */
[-C--:B------:R-:W-:Y:S01]  /*85e0*/  LEA R144, P5, R144, R88.reuse, 0xa ;  /* 0x0000005890907211 */ /* 0x080fe200078a50ff */
[----:B------:R-:W-:Y:S01]  /*85f0*/  IMAD.SHL.U32 R207, R202, 0x100, RZ ;  /* 0x00000100cacf7824 */ /* 0x000fe200078e00ff */
[----:B------:R-:W-:Y:S01]  /*8600*/  LEA.HI.X R85, R145, R89, RZ, 0x2, P6 ;  /* 0x0000005991557211 */ /* 0x000fe200030f14ff */
[----:B------:R-:W-:Y:S01]  /*8610*/  IMAD.SHL.U32 R141, R222, 0x100, RZ ;  /* 0x00000100de8d7824 */ /* 0x000fe200078e00ff */
[----:B------:R-:W-:Y:S01]  /*8620*/  SHF.R.U32.HI R250, RZ, 0x5, R250 ;  /* 0x00000005fffa7819 */ /* 0x000fe200000116fa */
[----:B------:R-:W1:Y:S01]  /*8630*/  S2R R204, SR_TID.X ;  /* 0x0000000000cc7919 */ /* 0x000e620000002100 */
[----:B------:R-:W-:-:S02]  /*8640*/  LEA R146, P6, R146, R88, 0xa ;  /* 0x0000005892927211 */ /* 0x000fc400078c50ff */
[----:B------:R-:W-:Y:S02]  /*8650*/  LEA.HI.X R137, R148, R89, RZ, 0x2, P1 ;  /* 0x0000005994897211 */ /* 0x000fe400008f14ff */
[----:B------:R-:W-:Y:S02]  /*8660*/  SHF.R.U32.HI R232, RZ, 0x5, R232 ;  /* 0x00000005ffe87819 */ /* 0x000fe400000116e8 */
[----:B------:R-:W-:Y:S01]  /*8670*/  SGXT.U32 R233, R233, 0x2 ;  /* 0x00000002e9e9781a */ /* 0x000fe20000000000 */
[----:B------:R-:W-:Y:S01]  /*8680*/  IMAD.SHL.U32 R212, R39, 0x100, RZ ;  /* 0x0000010027d47824 */ /* 0x000fe200078e00ff */
[----:B------:R-:W-:Y:S02]  /*8690*/  LOP3.LUT R249, R249, 0xac, RZ, 0xfc, !PT ;  /* 0x000000acf9f97812 */ /* 0x000fe400078efcff */
[----:B------:R-:W-:Y:S02]  /*86a0*/  LOP3.LUT R38, R38, 0xb4, RZ, 0xfc, !PT ;  /* 0x000000b426267812 */ /* 0x000fe400078efcff */
[----:B------:R-:W-:Y:S01]  /*86b0*/  LEA R202, P1, R202, R88, 0xa ;  /* 0x00000058caca7211 */ /* 0x000fe200078250ff */
[----:B------:R-:W2:Y:S01]  /*86c0*/  S2R R248, SR_TID.X ;  /* 0x0000000000f87919 */ /* 0x000ea20000002100 */
[----:B------:R-:W-:-:S02]  /*86d0*/  LOP3.LUT R142, R142, 0x88, RZ, 0xfc, !PT ;  /* 0x000000888e8e7812 */ /* 0x000fc400078efcff */
[-C--:B------:R-:W-:Y:S01]  /*86e0*/  LEA.HI.X R145, R201, R89.reuse, RZ, 0x2, P5 ;  /* 0x00000059c9917211 */ /* 0x080fe200028f14ff */
[----:B------:R-:W3:Y:S01]  /*86f0*/  S2R R208, SR_TID.X ;  /* 0x0000000000d07919 */ /* 0x000ee20000002100 */
[----:B------:R-:W-:Y:S01]  /*8700*/  SHF.L.U32 R150, R214, 0x8, RZ ;  /* 0x00000008d6967819 */ /* 0x000fe200000006ff */
[----:B------:R-:W-:Y:S01]  /*8710*/  IMAD.SHL.U32 R149, R215, 0x100, RZ ;  /* 0x00000100d7957824 */ /* 0x000fe200078e00ff */
[-C--:B------:R-:W-:Y:S02]  /*8720*/  LEA.HI.X R87, R147, R89.reuse, RZ, 0x2, P0 ;  /* 0x0000005993577211 */ /* 0x080fe400000f14ff */
[----:B------:R-:W-:Y:S02]  /*8730*/  LEA R242, P5, R39, R88, 0xa ;  /* 0x0000005827f27211 */ /* 0x000fe400078a50ff */
[----:B------:R-:W-:Y:S02]  /*8740*/  SGXT.U32 R250, R250, 0x2 ;  /* 0x00000002fafa781a */ /* 0x000fe40000000000 */
[----:B------:R-:W-:-:S02]  /*8750*/  LEA.HI.X R147, R203, R89, RZ, 0x2, P6 ;  /* 0x00000059cb937211 */ /* 0x000fc400030f14ff */
[----:B------:R-:W-:Y:S02]  /*8760*/  LOP3.LUT R233, R233, 0xc4, RZ, 0xfc, !PT ;  /* 0x000000c4e9e97812 */ /* 0x000fe400078efcff */
[----:B------:R-:W-:Y:S01]  /*8770*/  SGXT.U32 R232, R232, 0x2 ;  /* 0x00000002e8e8781a */ /* 0x000fe20000000000 */
[----:B------:R-:W-:Y:S01]  /*8780*/  IMAD.SHL.U32 R213, R249, 0x100, RZ ;  /* 0x00000100f9d57824 */ /* 0x000fe200078e00ff */
[----:B------:R-:W-:Y:S02]  /*8790*/  SHF.L.U32 R215, R38, 0x8, RZ ;  /* 0x0000000826d77819 */ /* 0x000fe400000006ff */
[-C--:B------:R-:W-:Y:S01]  /*87a0*/  LEA.HI.X R203, R207, R89.reuse, RZ, 0x2, P1 ;  /* 0x00000059cfcb7211 */ /* 0x080fe200008f14ff */
[----:B------:R-:W-:Y:S01]  /*87b0*/  IMAD.SHL.U32 R151, R142, 0x100, RZ ;  /* 0x000001008e977824 */ /* 0x000fe200078e00ff */
[----:B------:R-:W-:Y:S01]  /*87c0*/  LEA.HI.X R81, R141, R89, RZ, 0x2, P4 ;  /* 0x000000598d517211 */ /* 0x000fe200020f14ff */
[----:B------:R-:W4:Y:S01]  /*87d0*/  S2R R34, SR_TID.X ;  /* 0x0000000000227919 */ /* 0x000f220000002100 */
[----:B------:R-:W-:-:S02]  /*87e0*/  LEA R38, P1, R38, R88, 0xa ;  /* 0x0000005826267211 */ /* 0x000fc400078250ff */
[-C--:B------:R-:W-:Y:S01]  /*87f0*/  LEA.HI.X R141, R150, R89.reuse, RZ, 0x2, P3 ;  /* 0x00000059968d7211 */ /* 0x080fe200018f14ff */
[----:B------:R-:W5:Y:S01]  /*8800*/  S2R R33, SR_TID.X ;  /* 0x0000000000217919 */ /* 0x000f620000002100 */
[----:B------:R-:W-:Y:S02]  /*8810*/  LEA R244, P6, R249, R88, 0xa ;  /* 0x00000058f9f47211 */ /* 0x000fe400078c50ff */
[----:B------:R-:W-:Y:S01]  /*8820*/  LEA.HI.X R243, R212, R89, RZ, 0x2, P5 ;  /* 0x00000059d4f37211 */ /* 0x000fe200028f14ff */
[----:B------:R-:W5:Y:S01]  /*8830*/  S2R R31, SR_TID.X ;  /* 0x00000000001f7919 */ /* 0x000f620000002100 */
[----:B------:R-:W-:Y:S02]  /*8840*/  SHF.L.U32 R219, R219, 0x8, RZ ;  /* 0x00000008dbdb7819 */ /* 0x000fe400000006ff */
[----:B------:R-:W-:Y:S02]  /*8850*/  LOP3.LUT R250, R250, 0xe0, RZ, 0xfc, !PT ;  /* 0x000000e0fafa7812 */ /* 0x000fe400078efcff */
[----:B------:R-:W-:-:S02]  /*8860*/  LOP3.LUT R232, R232, 0xc8, RZ, 0xfc, !PT ;  /* 0x000000c8e8e87812 */ /* 0x000fc400078efcff */
[-C--:B------:R-:W-:Y:S02]  /*8870*/  LEA R150, P5, R233, R88.reuse, 0xa ;  /* 0x00000058e9967211 */ /* 0x080fe400078a50ff */
[-C--:B------:R-:W-:Y:S01]  /*8880*/  LEA.HI.X R39, R215, R89.reuse, RZ, 0x2, P1 ;  /* 0x00000059d7277211 */ /* 0x080fe200008f14ff */
[----:B------:R-:W-:Y:S01]  /*8890*/  IMAD.MOV.U32 R215, RZ, RZ, R151 ;  /* 0x000000ffffd77224 */ /* 0x000fe200078e0097 */
[-C--:B------:R-:W-:Y:S01]  /*88a0*/  LEA.HI.X R245, R213, R89.reuse, RZ, 0x2, P6 ;  /* 0x00000059d5f57211 */ /* 0x080fe200030f14ff */
[----:B------:R-:W-:Y:S01]  /*88b0*/  IMAD.SHL.U32 R226, R250, 0x100, RZ ;  /* 0x00000100fae27824 */ /* 0x000fe200078e00ff */
[-C--:B------:R-:W-:Y:S02]  /*88c0*/  LEA R212, P6, R232, R88.reuse, 0xa ;  /* 0x00000058e8d47211 */ /* 0x080fe400078c50ff */
[----:B------:R-:W-:Y:S02]  /*88d0*/  LEA.HI.X R215, R219, R89, RZ, 0x2, P5 ;  /* 0x00000059dbd77211 */ /* 0x000fe400028f14ff */
[----:B------:R-:W-:-:S02]  /*88e0*/  LEA R232, P5, R250, R88, 0xa ;  /* 0x00000058fae87211 */ /* 0x000fc400078a50ff */
[----:B------:R-:W5:Y:S01]  /*88f0*/  S2R R250, SR_TID.X ;  /* 0x0000000000fa7919 */ /* 0x000f620000002100 */
[----:B0-----:R-:W-:Y:S02]  /*8900*/  SHF.R.U32.HI R200, RZ, 0x5, R200 ;  /* 0x00000005ffc87819 */ /* 0x001fe400000116c8 */
[----:B-1----:R-:W-:Y:S02]  /*8910*/  SHF.R.U32.HI R204, RZ, 0x5, R204 ;  /* 0x00000005ffcc7819 */ /* 0x002fe400000116cc */
[----:B------:R-:W-:Y:S02]  /*8920*/  SGXT.U32 R200, R200, 0x2 ;  /* 0x00000002c8c8781a */ /* 0x000fe40000000000 */
[----:B--2---:R-:W-:Y:S02]  /*8930*/  SHF.R.U32.HI R248, RZ, 0x5, R248 ;  /* 0x00000005fff87819 */ /* 0x004fe400000116f8 */
[----:B---3--:R-:W-:Y:S02]  /*8940*/  SHF.R.U32.HI R208, RZ, 0x5, R208 ;  /* 0x00000005ffd07819 */ /* 0x008fe400000116d0 */
[----:B------:R-:W-:-:S02]  /*8950*/  SGXT.U32 R204, R204, 0x2 ;  /* 0x00000002cccc781a */ /* 0x000fc40000000000 */
[----:B------:R-:W-:Y:S02]  /*8960*/  LOP3.LUT R200, R200, 0x94, RZ, 0xfc, !PT ;  /* 0x00000094c8c87812 */ /* 0x000fe400078efcff */
[----:B------:R-:W-:Y:S02]  /*8970*/  SGXT.U32 R248, R248, 0x2 ;  /* 0x00000002f8f8781a */ /* 0x000fe40000000000 */
[----:B------:R-:W-:Y:S02]  /*8980*/  SGXT.U32 R208, R208, 0x2 ;  /* 0x00000002d0d0781a */ /* 0x000fe40000000000 */
[----:B----4-:R-:W-:Y:S02]  /*8990*/  SHF.R.U32.HI R34, RZ, 0x5, R34 ;  /* 0x00000005ff227819 */ /* 0x010fe40000011622 */
[----:B-----5:R-:W-:Y:S02]  /*89a0*/  SHF.R.U32.HI R33, RZ, 0x5, R33 ;  /* 0x00000005ff217819 */ /* 0x020fe40000011621 */
[----:B------:R-:W-:-:S02]  /*89b0*/  SHF.R.U32.HI R31, RZ, 0x5, R31 ;  /* 0x00000005ff1f7819 */ /* 0x000fc4000001161f */
[----:B------:R-:W-:Y:S01]  /*89c0*/  LOP3.LUT R204, R204, 0x9c, RZ, 0xfc, !PT ;  /* 0x0000009ccccc7812 */ /* 0x000fe200078efcff */
[----:B------:R-:W0:Y:S01]  /*89d0*/  S2R R206, SR_TID.X ;  /* 0x0000000000ce7919 */ /* 0x000e220000002100 */
[----:B------:R-:W-:Y:S02]  /*89e0*/  SHF.L.U32 R205, R200, 0x8, RZ ;  /* 0x00000008c8cd7819 */ /* 0x000fe400000006ff */
[----:B------:R-:W-:Y:S02]  /*89f0*/  LOP3.LUT R208, R208, 0xa4, RZ, 0xfc, !PT ;  /* 0x000000a4d0d07812 */ /* 0x000fe400078efcff */
[----:B------:R-:W-:Y:S02]  /*8a00*/  LOP3.LUT R248, R248, 0xb0, RZ, 0xfc, !PT ;  /* 0x000000b0f8f87812 */ /* 0x000fe400078efcff */
[----:B------:R-:W-:Y:S02]  /*8a10*/  SGXT.U32 R34, R34, 0x2 ;  /* 0x000000022222781a */ /* 0x000fe40000000000 */
[----:B------:R-:W-:-:S02]  /*8a20*/  SGXT.U32 R33, R33, 0x2 ;  /* 0x000000022121781a */ /* 0x000fc40000000000 */
[-C--:B------:R-:W-:Y:S02]  /*8a30*/  LEA R142, P4, R142, R88.reuse, 0xa ;  /* 0x000000588e8e7211 */ /* 0x080fe400078850ff */
[----:B------:R-:W-:Y:S02]  /*8a40*/  SGXT.U32 R31, R31, 0x2 ;  /* 0x000000021f1f781a */ /* 0x000fe40000000000 */
[----:B------:R-:W-:Y:S01]  /*8a50*/  LEA R200, P0, R200, R88, 0xa ;  /* 0x00000058c8c87211 */ /* 0x000fe200078050ff */
[----:B------:R-:W-:Y:S01]  /*8a60*/  IMAD.SHL.U32 R209, R204, 0x100, RZ ;  /* 0x00000100ccd17824 */ /* 0x000fe200078e00ff */
[----:B------:R-:W-:Y:S02]  /*8a70*/  LEA.HI.X R139, R149, R89, RZ, 0x2, P2 ;  /* 0x00000059958b7211 */ /* 0x000fe400010f14ff */
[----:B------:R-:W-:Y:S01]  /*8a80*/  SHF.R.U32.HI R250, RZ, 0x5, R250 ;  /* 0x00000005fffa7819 */ /* 0x000fe200000116fa */
[----:B------:R-:W-:Y:S01]  /*8a90*/  IMAD.SHL.U32 R214, R248, 0x100, RZ ;  /* 0x00000100f8d67824 */ /* 0x000fe200078e00ff */
[----:B------:R-:W-:Y:S01]  /*8aa0*/  SHF.L.U32 R211, R208, 0x8, RZ ;  /* 0x00000008d0d37819 */ /* 0x000fe200000006ff */
[----:B------:R-:W1:Y:S01]  /*8ab0*/  S2R R32, SR_TID.X ;  /* 0x0000000000207919 */ /* 0x000e620000002100 */
[----:B------:R-:W-:-:S02]  /*8ac0*/  LOP3.LUT R33, R33, 0xb8, RZ, 0xfc, !PT ;  /* 0x000000b821217812 */ /* 0x000fc400078efcff */
[----:B------:R-:W-:Y:S02]  /*8ad0*/  LOP3.LUT R34, R34, 0xc0, RZ, 0xfc, !PT ;  /* 0x000000c022227812 */ /* 0x000fe400078efcff */
[-C--:B------:R-:W-:Y:S02]  /*8ae0*/  LEA R204, P2, R204, R88.reuse, 0xa ;  /* 0x00000058cccc7211 */ /* 0x080fe400078450ff */
[-C--:B------:R-:W-:Y:S02]  /*8af0*/  LEA.HI.X R143, R151, R89.reuse, RZ, 0x2, P4 ;  /* 0x00000059978f7211 */ /* 0x080fe400020f14ff */
[----:B------:R-:W-:Y:S02]  /*8b00*/  LOP3.LUT R31, R31, 0xcc, RZ, 0xfc, !PT ;  /* 0x000000cc1f1f7812 */ /* 0x000fe400078efcff */
[----:B------:R-:W-:Y:S02]  /*8b10*/  LEA R208, P4, R208, R88, 0xa ;  /* 0x00000058d0d07211 */ /* 0x000fe400078850ff */
[----:B------:R-:W-:-:S02]  /*8b20*/  LEA.HI.X R201, R205, R89, RZ, 0x2, P0 ;  /* 0x00000059cdc97211 */ /* 0x000fc400000f14ff */
[-C--:B------:R-:W-:Y:S02]  /*8b30*/  LEA R248, P0, R248, R88.reuse, 0xa ;  /* 0x00000058f8f87211 */ /* 0x080fe400078050ff */
[----:B------:R-:W-:Y:S01]  /*8b40*/  SGXT.U32 R250, R250, 0x2 ;  /* 0x00000002fafa781a */ /* 0x000fe20000000000 */
[----:B------:R-:W-:Y:S01]  /*8b50*/  IMAD.SHL.U32 R216, R33, 0x100, RZ ;  /* 0x0000010021d87824 */ /* 0x000fe200078e00ff */
[-C--:B------:R-:W-:Y:S01]  /*8b60*/  LEA.HI.X R205, R209, R89.reuse, RZ, 0x2, P2 ;  /* 0x00000059d1cd7211 */ /* 0x080fe200010f14ff */
[C---:B------:R-:W-:Y:S01]  /*8b70*/  IMAD.SHL.U32 R218, R34.reuse, 0x100, RZ ;  /* 0x0000010022da7824 */ /* 0x040fe200078e00ff */
[-C--:B------:R-:W-:Y:S01]  /*8b80*/  LEA.HI.X R209, R211, R89.reuse, RZ, 0x2, P4 ;  /* 0x00000059d3d17211 */ /* 0x080fe200020f14ff */
[----:B------:R-:W-:Y:S01]  /*8b90*/  IMAD.SHL.U32 R221, R31, 0x100, RZ ;  /* 0x000001001fdd7824 */ /* 0x000fe200078e00ff */
[----:B------:R-:W2:Y:S01]  /*8ba0*/  S2R R36, SR_TID.X ;  /* 0x0000000000247919 */ /* 0x000ea20000002100 */
[-C--:B------:R-:W-:Y:S02]  /*8bb0*/  LEA R148, P2, R33, R88.reuse, 0xa ;  /* 0x0000005821947211 */ /* 0x080fe400078450ff */
[----:B------:R-:W-:Y:S01]  /*8bc0*/  LEA R34, P4, R34, R88, 0xa ;  /* 0x0000005822227211 */ /* 0x000fe200078850ff */
[----:B------:R-:W3:Y:S01]  /*8bd0*/  S2R R37, SR_TID.X ;  /* 0x0000000000257919 */ /* 0x000ee20000002100 */
[----:B------:R-:W-:-:S02]  /*8be0*/  LEA.HI.X R249, R214, R89, RZ, 0x2, P0 ;  /* 0x00000059d6f97211 */ /* 0x000fc400000f14ff */
[-C--:B------:R-:W-:Y:S01]  /*8bf0*/  LEA R240, P0, R31, R88.reuse, 0xa ;  /* 0x000000581ff07211 */ /* 0x080fe200078050ff */
[----:B------:R-:W4:Y:S01]  /*8c00*/  S2R R251, SR_TID.X ;  /* 0x0000000000fb7919 */ /* 0x000f220000002100 */
[----:B------:R-:W-:Y:S02]  /*8c10*/  LOP3.LUT R250, R250, 0xe8, RZ, 0xfc, !PT ;  /* 0x000000e8fafa7812 */ /* 0x000fe400078efcff */
[-C--:B------:R-:W-:Y:S01]  /*8c20*/  LEA.HI.X R149, R216, R89.reuse, RZ, 0x2, P2 ;  /* 0x00000059d8957211 */ /* 0x080fe200010f14ff */
[----:B------:R-:W-:Y:S01]  /*8c30*/  IMAD.MOV.U32 R216, RZ, RZ, R34 ;  /* 0x000000ffffd87224 */ /* 0x000fe200078e0022 */
[----:B------:R-:W-:Y:S01]  /*8c40*/  LEA.HI.X R241, R221, R89, RZ, 0x2, P0 ;  /* 0x00000059ddf17211 */ /* 0x000fe200000f14ff */
[C---:B------:R-:W-:Y:S01]  /*8c50*/  IMAD.SHL.U32 R151, R250.reuse, 0x100, RZ ;  /* 0x00000100fa977824 */ /* 0x040fe200078e00ff */
[----:B------:R-:W-:Y:S02]  /*8c60*/  LEA R34, P0, R250, R88, 0xa ;  /* 0x00000058fa227211 */ /* 0x000fe400078050ff */
[----:B------:R-:W5:Y:S01]  /*8c70*/  S2R R250, SR_TID.X ;  /* 0x0000000000fa7919 */ /* 0x000f620000002100 */
[----:B0-----:R-:W-:-:S02]  /*8c80*/  SHF.R.U32.HI R206, RZ, 0x5, R206 ;  /* 0x00000005ffce7819 */ /* 0x001fc400000116ce */
[----:B-1----:R-:W-:Y:S02]  /*8c90*/  SHF.R.U32.HI R32, RZ, 0x5, R32 ;  /* 0x00000005ff207819 */ /* 0x002fe40000011620 */
[----:B------:R-:W-:Y:S02]  /*8ca0*/  SGXT.U32 R206, R206, 0x2 ;  /* 0x00000002cece781a */ /* 0x000fe40000000000 */
[----:B------:R-:W-:Y:S02]  /*8cb0*/  SGXT.U32 R32, R32, 0x2 ;  /* 0x000000022020781a */ /* 0x000fe40000000000 */
[----:B------:R-:W-:Y:S02]  /*8cc0*/  LOP3.LUT R206, R206, 0xa0, RZ, 0xfc, !PT ;  /* 0x000000a0cece7812 */ /* 0x000fe400078efcff */
[----:B------:R-:W-:Y:S02]  /*8cd0*/  LOP3.LUT R32, R32, 0xbc, RZ, 0xfc, !PT ;  /* 0x000000bc20207812 */ /* 0x000fe400078efcff */
[----:B--2---:R-:W-:Y:S01]  /*8ce0*/  SHF.R.U32.HI R36, RZ, 0x5, R36 ;  /* 0x00000005ff247819 */ /* 0x004fe20000011624 */
[----:B------:R-:W-:Y:S01]  /*8cf0*/  IMAD.SHL.U32 R210, R206, 0x100, RZ ;  /* 0x00000100ced27824 */ /* 0x000fe200078e00ff */
[----:B---3--:R-:W-:-:S02]  /*8d00*/  SHF.R.U32.HI R37, RZ, 0x5, R37 ;  /* 0x00000005ff257819 */ /* 0x008fc40000011625 */
[----:B----4-:R-:W-:Y:S02]  /*8d10*/  SHF.R.U32.HI R251, RZ, 0x5, R251 ;  /* 0x00000005fffb7819 */ /* 0x010fe400000116fb */
[----:B------:R-:W-:Y:S02]  /*8d20*/  SGXT.U32 R36, R36, 0x2 ;  /* 0x000000022424781a */ /* 0x000fe40000000000 */
[----:B------:R-:W-:Y:S02]  /*8d30*/  LEA R206, P3, R206, R88, 0xa ;  /* 0x00000058cece7211 */ /* 0x000fe400078650ff */
[----:B------:R-:W-:Y:S02]  /*8d40*/  SGXT.U32 R37, R37, 0x2 ;  /* 0x000000022525781a */ /* 0x000fe40000000000 */
[----:B------:R-:W-:Y:S01]  /*8d50*/  SGXT.U32 R251, R251, 0x2 ;  /* 0x00000002fbfb781a */ /* 0x000fe20000000000 */
[----:B------:R-:W-:Y:S01]  /*8d60*/  IMAD.SHL.U32 R220, R220, 0x100, RZ ;  /* 0x00000100dcdc7824 */ /* 0x000fe200078e00ff */
[----:B-----5:R-:W-:Y:S01]  /*8d70*/  SHF.R.U32.HI R250, RZ, 0x5, R250 ;  /* 0x00000005fffa7819 */ /* 0x020fe200000116fa */
[----:B------:R-:W-:Y:S01]  /*8d80*/  IMAD.SHL.U32 R217, R32, 0x100, RZ ;  /* 0x0000010020d97824 */ /* 0x000fe200078e00ff */
[----:B------:R-:W-:-:S02]  /*8d90*/  LOP3.LUT R36, R36, 0xd4, RZ, 0xfc, !PT ;  /* 0x000000d424247812 */ /* 0x000fc400078efcff */
[----:B------:R-:W-:Y:S02]  /*8da0*/  LEA.HI.X R207, R210, R89, RZ, 0x2, P3 ;  /* 0x00000059d2cf7211 */ /* 0x000fe400018f14ff */
[----:B------:R-:W-:Y:S02]  /*8db0*/  LOP3.LUT R37, R37, 0xd0, RZ, 0xfc, !PT ;  /* 0x000000d025257812 */ /* 0x000fe400078efcff */
[----:B------:R-:W-:Y:S02]  /*8dc0*/  LOP3.LUT R251, R251, 0xd8, RZ, 0xfc, !PT ;  /* 0x000000d8fbfb7812 */ /* 0x000fe400078efcff */
[----:B------:R-:W-:Y:S02]  /*8dd0*/  LEA R32, P3, R32, R88, 0xa ;  /* 0x0000005820207211 */ /* 0x000fe400078650ff */
[----:B------:R-:W-:Y:S02]  /*8de0*/  SGXT.U32 R250, R250, 0x2 ;  /* 0x00000002fafa781a */ /* 0x000fe40000000000 */
[----:B------:R-:W-:-:S02]  /*8df0*/  SHF.L.U32 R223, R36, 0x8, RZ ;  /* 0x0000000824df7819 */ /* 0x000fc400000006ff */
[-C--:B------:R-:W-:Y:S02]  /*8e00*/  LEA R238, P2, R36, R88.reuse, 0xa ;  /* 0x0000005824ee7211 */ /* 0x080fe400078450ff */
[-C--:B------:R-:W-:Y:S01]  /*8e10*/  LEA.HI.X R213, R220, R89.reuse, RZ, 0x2, P6 ;  /* 0x00000059dcd57211 */ /* 0x080fe200030f14ff */
[----:B------:R-:W-:Y:S01]  /*8e20*/  IMAD.SHL.U32 R222, R37, 0x100, RZ ;  /* 0x0000010025de7824 */ /* 0x000fe200078e00ff */
[----:B------:R-:W-:Y:S01]  /*8e30*/  LEA.HI.X R33, R217, R89, RZ, 0x2, P3 ;  /* 0x00000059d9217211 */ /* 0x000fe200018f14ff */
[----:B------:R-:W-:Y:S01]  /*8e40*/  IMAD.SHL.U32 R224, R251, 0x100, RZ ;  /* 0x00000100fbe07824 */ /* 0x000fe200078e00ff */
[C---:B------:R-:W-:Y:S01]  /*8e50*/  SHF.L.U32 R210, R228.reuse, 0x8, RZ ;  /* 0x00000008e4d27819 */ /* 0x040fe200000006ff */
[----:B------:R-:W-:Y:S01]  /*8e60*/  IMAD.MOV.U32 R217, RZ, RZ, R35 ;  /* 0x000000ffffd97224 */ /* 0x000fe200078e0023 */
[-C--:B------:R-:W-:Y:S01]  /*8e70*/  LEA R36, P6, R228, R88.reuse, 0xa ;  /* 0x00000058e4247211 */ /* 0x080fe200078c50ff */
[----:B------:R-:W-:Y:S01]  /*8e80*/  IMAD.SHL.U32 R225, R227, 0x100, RZ ;  /* 0x00000100e3e17824 */ /* 0x000fe200078e00ff */
[----:B------:R-:W-:-:S02]  /*8e90*/  LEA R246, P1, R37, R88, 0xa ;  /* 0x0000005825f67211 */ /* 0x000fc400078250ff */
[----:B------:R-:W-:Y:S02]  /*8ea0*/  LEA R236, P3, R251, R88, 0xa ;  /* 0x00000058fbec7211 */ /* 0x000fe400078650ff */
[-C--:B------:R-:W-:Y:S02]  /*8eb0*/  LEA.HI.X R217, R218, R89.reuse, RZ, 0x2, P4 ;  /* 0x00000059dad97211 */ /* 0x080fe400020f14ff */
[----:B------:R-:W-:Y:S02]  /*8ec0*/  LOP3.LUT R250, R250, 0xf0, RZ, 0xfc, !PT ;  /* 0x000000f0fafa7812 */ /* 0x000fe400078efcff */
[----:B------:R-:W-:Y:S02]  /*8ed0*/  MOV R214, R150 ;  /* 0x0000009600d67202 */ /* 0x000fe40000000f00 */
[----:B------:R-:W-:Y:S02]  /*8ee0*/  LEA R234, P4, R227, R88, 0xa ;  /* 0x00000058e3ea7211 */ /* 0x000fe400078850ff */
[-C--:B------:R-:W-:Y:S01]  /*8ef0*/  LEA.HI.X R37, R210, R89.reuse, RZ, 0x2, P6 ;  /* 0x00000059d2257211 */ /* 0x080fe200030f14ff */
[----:B------:R-:W-:Y:S01]  /*8f00*/  IMAD.WIDE.U32 R210, R252, 0x4, R130 ;  /* 0x00000004fcd27825 */ /* 0x000fe200078e0082 */
[----:B------:R-:W-:-:S02]  /*8f10*/  LEA.HI.X R247, R222, R89, RZ, 0x2, P1 ;  /* 0x00000059def77211 */ /* 0x000fc400008f14ff */
[-C--:B------:R-:W-:Y:S01]  /*8f20*/  LEA.HI.X R237, R224, R89.reuse, RZ, 0x2, P3 ;  /* 0x00000059e0ed7211 */ /* 0x080fe200018f14ff */
[----:B------:R-:W-:Y:S01]  /*8f30*/  IMAD.MOV.U32 R221, RZ, RZ, R149 ;  /* 0x000000ffffdd7224 */ /* 0x000fe200078e0095 */
[----:B------:R-:W-:Y:S01]  /*8f40*/  LEA.HI.X R233, R226, R89, RZ, 0x2, P5 ;  /* 0x00000059e2e97211 */ /* 0x000fe200028f14ff */
[----:B------:R-:W-:Y:S01]  /*8f50*/  IMAD.MOV.U32 R130, RZ, RZ, R212 ;  /* 0x000000ffff827224 */ /* 0x000fe200078e00d4 */
[----:B------:R-:W-:Y:S01]  /*8f60*/  MOV R131, R213 ;  /* 0x000000d500837202 */ /* 0x000fe20000000f00 */
[----:B------:R-:W-:Y:S01]  /*8f70*/  IMAD.MOV.U32 R220, RZ, RZ, R148 ;  /* 0x000000ffffdc7224 */ /* 0x000fe200078e0094 */
[----:B------:R-:W-:Y:S01]  /*8f80*/  MOV R218, R32 ;  /* 0x0000002000da7202 */ /* 0x000fe20000000f00 */
[----:B------:R-:W-:Y:S01]  /*8f90*/  IMAD.SHL.U32 R149, R250, 0x100, RZ ;  /* 0x00000100fa957824 */ /* 0x000fe200078e00ff */
[-C--:B------:R-:W-:Y:S01]  /*8fa0*/  LEA.HI.X R239, R223, R89.reuse, RZ, 0x2, P2 ;  /* 0x00000059dfef7211 */ /* 0x080fe200010f14ff */
[----:B------:R-:W-:Y:S01]  /*8fb0*/  IMAD.MOV.U32 R224, RZ, RZ, R38 ;  /* 0x000000ffffe07224 */ /* 0x000fe200078e0026 */
[----:B------:R-:W-:Y:S01]  /*8fc0*/  MOV R222, R240 ;  /* 0x000000f000de7202 */ /* 0x000fe20000000f00 */
[----:B------:R-:W-:Y:S01]  /*8fd0*/  IMAD.WIDE.U32 R212, R252, 0x4, R128 ;  /* 0x00000004fcd47825 */ /* 0x000fe200078e0080 */
[----:B------:R-:W-:-:S02]  /*8fe0*/  LEA.HI.X R235, R225, R89, RZ, 0x2, P4 ;  /* 0x00000059e1eb7211 */ /* 0x000fc400020f14ff */
[-C--:B------:R-:W-:Y:S01]  /*8ff0*/  LEA R228, P2, R250, R88.reuse, 0xa ;  /* 0x00000058fae47211 */ /* 0x080fe200078450ff */
[----:B------:R-:W-:Y:S01]  /*9000*/  IMAD.MOV.U32 R219, RZ, RZ, R33 ;  /* 0x000000ffffdb7224 */ /* 0x000fe200078e0021 */
[CC--:B------:R-:W-:Y:S01]  /*9010*/  LEA R240, P3, R230.reuse, R88.reuse, 0xa ;  /* 0x00000058e6f07211 */ /* 0x0c0fe200078650ff */
[----:B------:R-:W-:Y:S01]  /*9020*/  IMAD.SHL.U32 R148, R230, 0x100, RZ ;  /* 0x00000100e6947824 */ /* 0x000fe200078e00ff */
[CC--:B------:R-:W-:Y:S01]  /*9030*/  LEA R38, P5, R231.reuse, R88.reuse, 0xa ;  /* 0x00000058e7267211 */ /* 0x0c0fe200078a50ff */
[----:B------:R-:W-:Y:S02]  /*9040*/  IMAD.SHL.U32 R64, R231, 0x100, RZ ;  /* 0x00000100e7407824 */ /* 0x000fe400078e00ff */
[----:B------:R-:W-:Y:S02]  /*9050*/  IMAD.MOV.U32 R128, RZ, RZ, R214 ;  /* 0x000000ffff807224 */ /* 0x000fe400078e00d6 */
[----:B------:R-:W-:Y:S01]  /*9060*/  IMAD.MOV.U32 R129, RZ, RZ, R215 ;  /* 0x000000ffff817224 */ /* 0x000fe200078e00d7 */
[C---:B------:R-:W-:Y:S01]  /*9070*/  LEA R32, P1, R229.reuse, R88, 0xa ;  /* 0x00000058e5207211 */ /* 0x040fe200078250ff */
[----:B------:R-:W-:-:S02]  /*9080*/  IMAD.SHL.U32 R150, R229, 0x100, RZ ;  /* 0x00000100e5967824 */ /* 0x000fc400078e00ff */
[----:B------:R-:W-:Y:S01]  /*9090*/  IMAD.WIDE.U32 R214, R252, 0x4, R126 ;  /* 0x00000004fcd67825 */ /* 0x000fe200078e007e */
[----:B------:R-:W-:-:S03]  /*90a0*/  MOV R127, R217 ;  /* 0x000000d9007f7202 */ /* 0x000fc60000000f00 */
[C---:B------:R-:W-:Y:S01]  /*90b0*/  IMAD.WIDE.U32 R230, R252.reuse, 0x4, R106 ;  /* 0x00000004fce67825 */ /* 0x040fe200078e006a */
[----:B------:R-:W-:Y:S02]  /*90c0*/  MOV R107, R233 ;  /* 0x000000e9006b7202 */ /* 0x000fe40000000f00 */
[----:B------:R-:W-:Y:S01]  /*90d0*/  MOV R225, R39 ;  /* 0x0000002700e17202 */ /* 0x000fe20000000f00 */
[----:B------:R-:W-:Y:S02]  /*90e0*/  IMAD.MOV.U32 R126, RZ, RZ, R216 ;  /* 0x000000ffff7e7224 */ /* 0x000fe400078e00d8 */
[----:B------:R-:W-:Y:S01]  /*90f0*/  IMAD.MOV.U32 R106, RZ, RZ, R232 ;  /* 0x000000ffff6a7224 */ /* 0x000fe200078e00e8 */
[-C--:B------:R-:W-:Y:S01]  /*9100*/  LEA.HI.X R229, R149, R89.reuse, RZ, 0x2, P2 ;  /* 0x0000005995e57211 */ /* 0x080fe200010f14ff */
[----:B------:R-:W-:Y:S02]  /*9110*/  IMAD.MOV.U32 R223, RZ, RZ, R241 ;  /* 0x000000ffffdf7224 */ /* 0x000fe400078e00f1 */
[----:B------:R-:W-:Y:S01]  /*9120*/  IMAD.WIDE.U32 R216, R252, 0x4, R124 ;  /* 0x00000004fcd87825 */ /* 0x000fe200078e007c */
[----:B------:R-:W-:-:S03]  /*9130*/  LEA.HI.X R35, R151, R89, RZ, 0x2, P0 ;  /* 0x0000005997237211 */ /* 0x000fc600000f14ff */
[----:B------:R-:W-:Y:S01]  /*9140*/  IMAD.WIDE.U32 R232, R252, 0x4, R104 ;  /* 0x00000004fce87825 */ /* 0x000fe200078e0068 */
[----:B------:R-:W-:-:S03]  /*9150*/  LEA.HI.X R33, R150, R89, RZ, 0x2, P1 ;  /* 0x0000005996217211 */ /* 0x000fc600008f14ff */
[----:B------:R-:W-:Y:S02]  /*9160*/  IMAD.MOV.U32 R124, RZ, RZ, R218 ;  /* 0x000000ffff7c7224 */ /* 0x000fe400078e00da */
[----:B------:R-:W-:Y:S02]  /*9170*/  IMAD.MOV.U32 R125, RZ, RZ, R219 ;  /* 0x000000ffff7d7224 */ /* 0x000fe400078e00db */
[----:B------:R-:W-:Y:S02]  /*9180*/  IMAD.MOV.U32 R104, RZ, RZ, R234 ;  /* 0x000000ffff687224 */ /* 0x000fe400078e00ea */
[----:B------:R-:W-:Y:S01]  /*9190*/  IMAD.MOV.U32 R105, RZ, RZ, R235 ;  /* 0x000000ffff697224 */ /* 0x000fe200078e00eb */
[----:B------:R-:W-:Y:S01]  /*91a0*/  LEA.HI.X R241, R148, R89, RZ, 0x2, P3 ;  /* 0x0000005994f17211 */ /* 0x000fe200018f14ff */
[----:B------:R-:W-:Y:S01]  /*91b0*/  IMAD.WIDE.U32 R218, R252, 0x4, R122 ;  /* 0x00000004fcda7825 */ /* 0x000fe200078e007a */
[----:B------:R-:W-:-:S03]  /*91c0*/  MOV R123, R221 ;  /* 0x000000dd007b7202 */ /* 0x000fc60000000f00 */
[----:B------:R-:W-:Y:S01]  /*91d0*/  IMAD.WIDE.U32 R234, R252, 0x4, R102 ;  /* 0x00000004fcea7825 */ /* 0x000fe200078e0066 */
[----:B------:R-:W-:-:S03]  /*91e0*/  MOV R103, R237 ;  /* 0x000000ed00677202 */ /* 0x000fc60000000f00 */
[----:B------:R-:W-:Y:S02]  /*91f0*/  IMAD.MOV.U32 R122, RZ, RZ, R220 ;  /* 0x000000ffff7a7224 */ /* 0x000fe400078e00dc */
[----:B------:R-:W-:-:S04]  /*9200*/  IMAD.WIDE.U32 R148, R252, 0x4, R134 ;  /* 0x00000004fc947825 */ /* 0x000fc800078e0086 */
[----:B------:R-:W-:Y:S01]  /*9210*/  IMAD.WIDE.U32 R150, R252, 0x4, R132 ;  /* 0x00000004fc967825 */ /* 0x000fe200078e0084 */
[----:B------:R-:W-:-:S03]  /*9220*/  MOV R133, R223 ;  /* 0x000000df00857202 */ /* 0x000fc60000000f00 */
[----:B------:R-:W-:-:S04]  /*9230*/  IMAD.WIDE.U32 R220, R252, 0x4, R120 ;  /* 0x00000004fcdc7825 */ /* 0x000fc800078e0078 */
[----:B------:R-:W-:Y:S01]  /*9240*/  IMAD.WIDE.U32 R226, R252, 0x4, R110 ;  /* 0x00000004fce27825 */ /* 0x000fe200078e006e */
[----:B------:R-:W-:-:S03]  /*9250*/  MOV R111, R229 ;  /* 0x000000e5006f7202 */ /* 0x000fc60000000f00 */
[----:B------:R-:W-:Y:S02]  /*9260*/  IMAD.MOV.U32 R102, RZ, RZ, R236 ;  /* 0x000000ffff667224 */ /* 0x000fe400078e00ec */
[----:B------:R-:W-:Y:S02]  /*9270*/  IMAD.MOV.U32 R120, RZ, RZ, R224 ;  /* 0x000000ffff787224 */ /* 0x000fe400078e00e0 */
[----:B------:R-:W-:Y:S02]  /*9280*/  IMAD.MOV.U32 R121, RZ, RZ, R225 ;  /* 0x000000ffff797224 */ /* 0x000fe400078e00e1 */
[----:B------:R-:W-:Y:S02]  /*9290*/  IMAD.MOV.U32 R132, RZ, RZ, R222 ;  /* 0x000000ffff847224 */ /* 0x000fe400078e00de */
[----:B------:R-:W-:Y:S02]  /*92a0*/  IMAD.MOV.U32 R134, RZ, RZ, R246 ;  /* 0x000000ffff867224 */ /* 0x000fe400078e00f6 */
[----:B------:R-:W-:-:S02]  /*92b0*/  IMAD.MOV.U32 R135, RZ, RZ, R247 ;  /* 0x000000ffff877224 */ /* 0x000fc400078e00f7 */
[----:B------:R-:W-:Y:S01]  /*92c0*/  IMAD.WIDE.U32 R222, R252, 0x4, R114 ;  /* 0x00000004fcde7825 */ /* 0x000fe200078e0072 */
[----:B------:R-:W-:-:S03]  /*92d0*/  MOV R115, R245 ;  /* 0x000000f500737202 */ /* 0x000fc60000000f00 */
[----:B------:R-:W-:-:S04]  /*92e0*/  IMAD.WIDE.U32 R224, R252, 0x4, R112 ;  /* 0x00000004fce07825 */ /* 0x000fc800078e0070 */
[----:B------:R-:W-:Y:S02]  /*92f0*/  IMAD.MOV.U32 R110, RZ, RZ, R228 ;  /* 0x000000ffff6e7224 */ /* 0x000fe400078e00e4 */
[----:B------:R-:W-:-:S04]  /*9300*/  IMAD.WIDE.U32 R246, R252, 0x4, R90 ;  /* 0x00000004fcf67825 */ /* 0x000fc800078e005a */
[----:B------:R-:W-:Y:S02]  /*9310*/  IMAD.MOV.U32 R112, RZ, RZ, R242 ;  /* 0x000000ffff707224 */ /* 0x000fe400078e00f2 */
[----:B------:R-:W-:Y:S02]  /*9320*/  IMAD.MOV.U32 R113, RZ, RZ, R243 ;  /* 0x000000ffff717224 */ /* 0x000fe400078e00f3 */
[----:B------:R-:W-:-:S04]  /*9330*/  IMAD.WIDE.U32 R90, R252, 0x4, R138 ;  /* 0x00000004fc5a7825 */ /* 0x000fc800078e008a */
[----:B------:R-:W-:Y:S02]  /*9340*/  IMAD.MOV.U32 R114, RZ, RZ, R244 ;  /* 0x000000ffff727224 */ /* 0x000fe400078e00f4 */
[----:B------:R-:W-:Y:S02]  /*9350*/  IMAD.MOV.U32 R138, RZ, RZ, R102 ;  /* 0x000000ffff8a7224 */ /* 0x000fe400078e0066 */
[----:B------:R-:W-:Y:S02]  /*9360*/  IMAD.MOV.U32 R139, RZ, RZ, R103 ;  /* 0x000000ffff8b7224 */ /* 0x000fe400078e0067 */
[----:B------:R-:W-:-:S04]  /*9370*/  IMAD.WIDE.U32 R102, R252, 0x4, R202 ;  /* 0x00000004fc667825 */ /* 0x000fc800078e00ca */
[----:B------:R-:W-:Y:S02]  /*9380*/  IMAD.MOV.U32 R202, RZ, RZ, R110 ;  /* 0x000000ffffca7224 */ /* 0x000fe400078e006e */
[----:B------:R-:W-:Y:S02]  /*9390*/  IMAD.MOV.U32 R203, RZ, RZ, R111 ;  /* 0x000000ffffcb7224 */ /* 0x000fe400078e006f */
[----:B------:R-:W-:-:S04]  /*93a0*/  IMAD.WIDE.U32 R110, R252, 0x4, R112 ;  /* 0x00000004fc6e7825 */ /* 0x000fc800078e0070 */
[----:B------:R-:W-:-:S04]  /*93b0*/  IMAD.WIDE.U32 R112, R252, 0x4, R114 ;  /* 0x00000004fc707825 */ /* 0x000fc800078e0072 */
[C---:B------:R-:W-:Y:S02]  /*93c0*/  IMAD.WIDE.U32 R114, R252.reuse, 0x4, R248 ;  /* 0x00000004fc727825 */ /* 0x040fe400078e00f8 */
[----:B------:R-:W2:Y:S04]  /*93d0*/  LDL.LU R249, [R1+0x6d4] ;  /* 0x0006d40001f97983 */ /* 0x000ea80000300800 */
[----:B------:R-:W3:Y:S01]  /*93e0*/  LDL.LU R248, [R1+0x6dc] ;  /* 0x0006dc0001f87983 */ /* 0x000ee20000300800 */
[----:B------:R-:W0:Y:S01]  /*93f0*/  S2R R250, SR_TID.X ;  /* 0x0000000000fa7919 */ /* 0x000e220000002100 */
[----:B------:R-:W-:Y:S01]  /*9400*/  IMAD.WIDE.U32 R236, R252, 0x4, R100 ;  /* 0x00000004fcec7825 */ /* 0x000fe200078e0064 */
[----:B------:R-:W-:Y:S01]  /*9410*/  LEA.HI.X R39, R64, R89, RZ, 0x2, P5 ;  /* 0x0000005940277211 */ /* 0x000fe200028f14ff */
[----:B------:R-:W4:Y:S02]  /*9420*/  LDL.LU R31, [R1+0x4e4] ;  /* 0x0004e400011f7983 */ /* 0x000f240000300800 */
[----:B------:R-:W-:-:S02]  /*9430*/  IMAD.MOV.U32 R101, RZ, RZ, R239 ;  /* 0x000000ffff657224 */ /* 0x000fc400078e00ef */
[----:B------:R-:W-:Y:S01]  /*9440*/  IMAD.MOV.U32 R100, RZ, RZ, R238 ;  /* 0x000000ffff647224 */ /* 0x000fe200078e00ee */
[----:B------:R-:W5:Y:S01]  /*9450*/  LDL.LU R64, [R1+0x17c] ;  /* 0x00017c0001407983 */ /* 0x000f620000300800 */
[----:B------:R-:W-:-:S04]  /*9460*/  IMAD.WIDE.U32 R228, R252, 0x4, R108 ;  /* 0x00000004fce47825 */ /* 0x000fc800078e006c */
[----:B------:R-:W-:Y:S01]  /*9470*/  IMAD.MOV.U32 R109, RZ, RZ, R241 ;  /* 0x000000ffff6d7224 */ /* 0x000fe200078e00f1 */
[----:B0-----:R-:W-:-:S04]  /*9480*/  SHF.R.U32.HI R250, RZ, 0x5, R250 ;  /* 0x00000005fffa7819 */ /* 0x001fc800000116fa */
[----:B------:R-:W-:-:S04]  /*9490*/  SGXT.U32 R250, R250, 0x2 ;  /* 0x00000002fafa781a */ /* 0x000fc80000000000 */
[----:B------:R-:W-:-:S05]  /*94a0*/  LOP3.LUT R250, R250, 0xf8, RZ, 0xfc, !PT ;  /* 0x000000f8fafa7812 */ /* 0x000fca00078efcff */
[C---:B------:R-:W-:Y:S01]  /*94b0*/  IMAD.SHL.U32 R66, R250.reuse, 0x100, RZ ;  /* 0x00000100fa427824 */ /* 0x040fe200078e00ff */
[----:B------:R-:W-:Y:S01]  /*94c0*/  LEA R250, P4, R250, R88, 0xa ;  /* 0x00000058fafa7211 */ /* 0x000fe200078850ff */
[----:B------:R-:W-:-:S03]  /*94d0*/  IMAD.WIDE.U32 R244, R252, 0x4, R92 ;  /* 0x00000004fcf47825 */ /* 0x000fc600078e005c */
[----:B------:R-:W-:Y:S01]  /*94e0*/  LEA.HI.X R251, R66, R89, RZ, 0x2, P4 ;  /* 0x0000005942fb7211 */ /* 0x000fe200020f14ff */
[C---:B------:R-:W-:Y:S01]  /*94f0*/  IMAD.WIDE.U32 R88, R252.reuse, 0x4, R136 ;  /* 0x00000004fc587825 */ /* 0x040fe200078e0088 */
[----:B------:R-:W-:Y:S01]  /*9500*/  MOV R137, R101 ;  /* 0x0000006500897202 */ /* 0x000fe20000000f00 */
[----:B------:R-:W5:Y:S02]  /*9510*/  LDL.LU R66, [R1+0x184] ;  /* 0x0001840001427983 */ /* 0x000f640000300800 */
[----:B------:R-:W-:Y:S02]  /*9520*/  IMAD.MOV.U32 R108, RZ, RZ, R240 ;  /* 0x000000ffff6c7224 */ /* 0x000fe400078e00f0 */
[----:B------:R-:W-:Y:S02]  /*9530*/  IMAD.MOV.U32 R136, RZ, RZ, R100 ;  /* 0x000000ffff887224 */ /* 0x000fe400078e0064 */
[----:B------:R-:W-:Y:S01]  /*9540*/  IMAD.WIDE.U32 R92, R252, 0x4, R140 ;  /* 0x00000004fc5c7825 */ /* 0x000fe200078e008c */
[----:B------:R-:W-:-:S03]  /*9550*/  MOV R141, R105 ;  /* 0x00000069008d7202 */ /* 0x000fc60000000f00 */
[----:B------:R-:W-:Y:S02]  /*9560*/  IMAD.MOV.U32 R140, RZ, RZ, R104 ;  /* 0x000000ffff8c7224 */ /* 0x000fe400078e0068 */
[----:B------:R-:W-:-:S04]  /*9570*/  IMAD.WIDE.U32 R100, R252, 0x4, R200 ;  /* 0x00000004fc647825 */ /* 0x000fc800078e00c8 */
[----:B------:R-:W-:-:S04]  /*9580*/  IMAD.WIDE.U32 R238, R252, 0x4, R98 ;  /* 0x00000004fcee7825 */ /* 0x000fc800078e0062 */
[----:B------:R-:W-:-:S04]  /*9590*/  IMAD.WIDE.U32 R242, R252, 0x4, R94 ;  /* 0x00000004fcf27825 */ /* 0x000fc800078e005e */
[----:B------:R-:W-:Y:S01]  /*95a0*/  IMAD.WIDE.U32 R104, R252, 0x4, R204 ;  /* 0x00000004fc687825 */ /* 0x000fe200078e00cc */
[----:B------:R-:W-:-:S03]  /*95b0*/  MOV R205, R109 ;  /* 0x0000006d00cd7202 */ /* 0x000fc60000000f00 */
[C---:B------:R-:W-:Y:S02]  /*95c0*/  IMAD.WIDE.U32 R200, R252.reuse, 0x4, R32 ;  /* 0x00000004fcc87825 */ /* 0x040fe400078e0020 */
[----:B------:R-:W5:Y:S02]  /*95d0*/  LDL.LU R32, [R1+0x6c0] ;  /* 0x0006c00001207983 */ /* 0x000f640000300800 */
[C---:B------:R-:W-:Y:S02]  /*95e0*/  IMAD.WIDE.U32 R94, R252.reuse, 0x4, R142 ;  /* 0x00000004fc5e7825 */ /* 0x040fe400078e008e */
[----:B------:R-:W5:Y:S02]  /*95f0*/  LDL.LU R33, [R1+0x6c8] ;  /* 0x0006c80001217983 */ /* 0x000f640000300800 */
[----:B------:R-:W-:-:S04]  /*9600*/  IMAD.WIDE.U32 R98, R252, 0x4, R146 ;  /* 0x00000004fc627825 */ /* 0x000fc800078e0092 */
[----:B------:R-:W-:-:S04]  /*9610*/  IMAD.WIDE.U32 R240, R252, 0x4, R96 ;  /* 0x00000004fcf07825 */ /* 0x000fc800078e0060 */
[----:B------:R-:W-:Y:S02]  /*9620*/  IMAD.MOV.U32 R142, RZ, RZ, R106 ;  /* 0x000000ffff8e7224 */ /* 0x000fe400078e006a */
[----:B------:R-:W-:Y:S02]  /*9630*/  IMAD.MOV.U32 R143, RZ, RZ, R107 ;  /* 0x000000ffff8f7224 */ /* 0x000fe400078e006b */
[----:B------:R-:W-:Y:S02]  /*9640*/  IMAD.MOV.U32 R204, RZ, RZ, R108 ;  /* 0x000000ffffcc7224 */ /* 0x000fe400078e006c */
[C---:B------:R-:W-:Y:S02]  /*9650*/  IMAD.WIDE.U32 R146, R252.reuse, 0x4, R34 ;  /* 0x00000004fc927825 */ /* 0x040fe400078e0022 */
[----:B------:R-:W5:Y:S02]  /*9660*/  LDL.LU R34, [R1+0x4d0] ;  /* 0x0004d00001227983 */ /* 0x000f640000300800 */
[----:B------:R-:W-:-:S02]  /*9670*/  IMAD.WIDE.U32 R96, R252, 0x4, R144 ;  /* 0x00000004fc607825 */ /* 0x000fc400078e0090 */
[----:B------:R-:W5:Y:S02]  /*9680*/  LDL.LU R35, [R1+0x4d8] ;  /* 0x0004d80001237983 */ /* 0x000f640000300800 */
[C---:B------:R-:W-:Y:S02]  /*9690*/  IMAD.WIDE.U32 R144, R252.reuse, 0x4, R36 ;  /* 0x00000004fc907825 */ /* 0x040fe400078e0024 */
[----:B------:R-:W5:Y:S02]  /*96a0*/  LDL.LU R36, [R1+0x168] ;  /* 0x0001680001247983 */ /* 0x000f640000300800 */
[C---:B------:R-:W-:Y:S02]  /*96b0*/  IMAD.WIDE.U32 R106, R252.reuse, 0x4, R206 ;  /* 0x00000004fc6a7825 */ /* 0x040fe400078e00ce */
[----:B------:R-:W5:Y:S02]  /*96c0*/  LDL.LU R37, [R1+0x170] ;  /* 0x0001700001257983 */ /* 0x000f640000300800 */
[----:B------:R-:W-:-:S04]  /*96d0*/  IMAD.WIDE.U32 R108, R252, 0x4, R208 ;  /* 0x00000004fc6c7825 */ /* 0x000fc800078e00d0 */
        /* <DEDUP_REMOVED lines=22> */
[----:B------:R-:W-:Y:S02]  /*9840*/  IMAD.WIDE.U32 R208, R252, 0x4, R38 ;  /* 0x00000004fcd07825 */ /* 0x000fe400078e0026 */
[----:B------:R-:W5:Y:S04]  /*9850*/  LDL.LU R252, [R1+0x4ec] ;  /* 0x0004ec0001fc7983 */ /* 0x000f680000300800 */
[----:B------:R-:W5:Y:S04]  /*9860*/  LDL.LU R38, [R1+0x6b0] ;  /* 0x0006b00001267983 */ /* 0x000f680000300800 */
[----:B------:R-:W5:Y:S04]  /*9870*/  LDL.LU R39, [R1+0x6b8] ;  /* 0x0006b80001277983 */ /* 0x000f680000300800 */
[----:B--2---:R-:W-:Y:S04]  /*9880*/  STG.E desc[UR10][R148.64], R249 ;  /* 0x000000f994007986 */ /* 0x004fe8000c10190a */
[----:B---3--:R0:W-:Y:S04]  /*9890*/  STG.E desc[UR10][R148.64+0x80], R248 ;  /* 0x000080f894007986 */ /* 0x0081e8000c10190a */
[----:B0-----:R-:W2:Y:S04]  /*98a0*/  LDL.LU R248, [R1+0x4c0] ;  /* 0x0004c00001f87983 */ /* 0x001ea80000300800 */
[----:B------:R-:W3:Y:S04]  /*98b0*/  LDL.LU R249, [R1+0x4c8] ;  /* 0x0004c80001f97983 */ /* 0x000ee80000300800 */
[----:B------:R-:W3:Y:S04]  /*98c0*/  LDL.LU R250, [R1+0x158] ;  /* 0x0001580001fa7983 */ /* 0x000ee80000300800 */
[----:B------:R-:W3:Y:S04]  /*98d0*/  LDL.LU R251, [R1+0x160] ;  /* 0x0001600001fb7983 */ /* 0x000ee80000300800 */
[----:B----4-:R0:W-:Y:S04]  /*98e0*/  STG.E desc[UR10][R148.64+0x100], R31 ;  /* 0x0001001f94007986 */ /* 0x0101e8000c10190a */
[----:B-----5:R-:W-:Y:S04]  /*98f0*/  STG.E desc[UR10][R148.64+0x200], R64 ;  /* 0x0002004094007986 */ /* 0x020fe8000c10190a */
[----:B------:R-:W-:Y:S04]  /*9900*/  STG.E desc[UR10][R148.64+0x300], R65 ;  /* 0x0003004194007986 */ /* 0x000fe8000c10190a */
[----:B0-----:R-:W4:Y:S04]  /*9910*/  LDL.LU R31, [R1+0x7b4] ;  /* 0x0007b400011f7983 */ /* 0x001f280000300800 */
[----:B------:R-:W-:Y:S04]  /*9920*/  STG.E desc[UR10][R148.64+0x380], R67 ;  /* 0x0003804394007986 */ /* 0x000fe8000c10190a */
[----:B------:R-:W-:Y:S04]  /*9930*/  STG.E desc[UR10][R148.64+0x280], R66 ;  /* 0x0002804294007986 */ /* 0x000fe8000c10190a */
[----:B------:R0:W-:Y:S04]  /*9940*/  STG.E desc[UR10][R148.64+0x180], R252 ;  /* 0x000180fc94007986 */ /* 0x0001e8000c10190a */
[----:B------:R1:W-:Y:S04]  /*9950*/  STG.E desc[UR10][R150.64], R32 ;  /* 0x0000002096007986 */ /* 0x0003e8000c10190a */
[----:B0-----:R-:W5:Y:S04]  /*9960*/  LDL.LU R252, [R1+0x6bc] ;  /* 0x0006bc0001fc7983 */ /* 0x001f680000300800 */
[----:B------:R-:W4:Y:S04]  /*9970*/  LDL.LU R64, [R1+0x15c] ;  /* 0x00015c0001407983 */ /* 0x000f280000300800 */
[----:B------:R-:W4:Y:S04]  /*9980*/  LDL.LU R66, [R1+0x164] ;  /* 0x0001640001427983 */ /* 0x000f280000300800 */
[----:B------:R-:W4:Y:S04]  /*9990*/  LDL.LU R65, [R1+0x4cc] ;  /* 0x0004cc0001417983 */ /* 0x000f280000300800 */
[----:B------:R-:W5:Y:S04]  /*99a0*/  LDL.LU R67, [R1+0x174] ;  /* 0x0001740001437983 */ /* 0x000f680000300800 */
[----:B------:R-:W4:Y:S04]  /*99b0*/  LDL.LU R148, [R1+0x6b4] ;  /* 0x0006b40001947983 */ /* 0x000f280000300800 */
[----:B------:R-:W4:Y:S04]  /*99c0*/  LDL.LU R149, [R1+0x4c4] ;  /* 0x0004c40001957983 */ /* 0x000f280000300800 */
[----:B-1----:R-:W4:Y:S04]  /*99d0*/  LDL.LU R32, [R1+0x7b0] ;  /* 0x0007b00001207983 */ /* 0x002f280000300800 */
[----:B------:R0:W-:Y:S04]  /*99e0*/  STG.E desc[UR10][R150.64+0x80], R33 ;  /* 0x0000802196007986 */ /* 0x0001e8000c10190a */
[----:B------:R1:W-:Y:S04]  /*99f0*/  STG.E desc[UR10][R150.64+0x100], R34 ;  /* 0x0001002296007986 */ /* 0x0003e8000c10190a */
[----:B------:R1:W-:Y:S04]  /*9a00*/  STG.E desc[UR10][R150.64+0x180], R35 ;  /* 0x0001802396007986 */ /* 0x0003e8000c10190a */
[----:B0-----:R-:W4:Y:S04]  /*9a10*/  LDL.LU R33, [R1+0x7ac] ;  /* 0x0007ac0001217983 */ /* 0x001f280000300800 */
[----:B-1----:R-:W4:Y:S04]  /*9a20*/  LDL.LU R34, [R1+0x7a8] ;  /* 0x0007a80001227983 */ /* 0x002f280000300800 */
[----:B------:R-:W4:Y:S04]  /*9a30*/  LDL.LU R35, [R1+0x7a4] ;  /* 0x0007a40001237983 */ /* 0x000f280000300800 */
        /* <DEDUP_REMOVED lines=10> */
[----:B------:R-:W4:Y:S04]  /*9ae0*/  LDL.LU R150, [R1+0x4d4] ;  /* 0x0004d40001967983 */ /* 0x000f280000300800 */
[----:B------:R-:W4:Y:S04]  /*9af0*/  LDL.LU R151, [R1+0x4dc] ;  /* 0x0004dc0001977983 */ /* 0x000f280000300800 */
[----:B-1----:R-:W4:Y:S04]  /*9b00*/  LDL.LU R38, [R1+0x798] ;  /* 0x0007980001267983 */ /* 0x002f280000300800 */
[----:B--2---:R-:W2:Y:S04]  /*9b10*/  LDL.LU R39, [R1+0x794] ;  /* 0x0007940001277983 */ /* 0x004ea80000300800 */
[----:B------:R0:W-:Y:S04]  /*9b20*/  STG.E desc[UR10][R210.64+0x100], R248 ;  /* 0x000100f8d2007986 */ /* 0x0001e8000c10190a */
[----:B---3--:R1:W-:Y:S04]  /*9b30*/  STG.E desc[UR10][R210.64+0x180], R249 ;  /* 0x000180f9d2007986 */ /* 0x0083e8000c10190a */
[----:B------:R3:W-:Y:S04]  /*9b40*/  STG.E desc[UR10][R210.64+0x200], R250 ;  /* 0x000200fad2007986 */ /* 0x0007e8000c10190a */
[----:B0-----:R-:W2:Y:S04]  /*9b50*/  LDL.LU R248, [R1+0x790] ;  /* 0x0007900001f87983 */ /* 0x001ea80000300800 */
[----:B-1----:R-:W2:Y:S04]  /*9b60*/  LDL.LU R249, [R1+0x78c] ;  /* 0x00078c0001f97983 */ /* 0x002ea80000300800 */
[----:B---3--:R-:W3:Y:S04]  /*9b70*/  LDL.LU R250, [R1+0x788] ;  /* 0x0007880001fa7983 */ /* 0x008ee80000300800 */
[----:B------:R0:W-:Y:S04]  /*9b80*/  STG.E desc[UR10][R210.64+0x280], R251 ;  /* 0x000280fbd2007986 */ /* 0x0001e8000c10190a */
[----:B------:R1:W-:Y:S04]  /*9b90*/  STG.E desc[UR10][R210.64+0x300], R56 ;  /* 0x00030038d2007986 */ /* 0x0003e8000c10190a */
[----:B0-----:R-:W3:Y:S04]  /*9ba0*/  LDL.LU R251, [R1+0x784] ;  /* 0x0007840001fb7983 */ /* 0x001ee80000300800 */
[----:B-1----:R-:W2:Y:S04]  /*9bb0*/  LDL.LU R56, [R1+0x6c4] ;  /* 0x0006c40001387983 */ /* 0x002ea80000300800 */
[----:B------:R-:W-:Y:S04]  /*9bc0*/  STG.E desc[UR10][R210.64+0x380], R58 ;  /* 0x0003803ad2007986 */ /* 0x000fe8000c10190a */
[----:B------:R0:W-:Y:S04]  /*9bd0*/  STG.E desc[UR10][R212.64+0x380], R63 ;  /* 0x0003803fd4007986 */ /* 0x0001e8000c10190a */
[----:B------:R-:W-:Y:S04]  /*9be0*/  STG.E desc[UR10][R212.64+0x300], R61 ;  /* 0x0003003dd4007986 */ /* 0x000fe8000c10190a */
[----:B0-----:R-:W3:Y:S04]  /*9bf0*/  LDL.LU R63, [R1+0x148] ;  /* 0x00014800013f7983 */ /* 0x001ee80000300800 */
[----:B-----5:R-:W-:Y:S04]  /*9c00*/  STG.E desc[UR10][R212.64+0x280], R67 ;  /* 0x00028043d4007986 */ /* 0x020fe8000c10190a */
[----:B----4-:R-:W-:Y:S04]  /*9c10*/  STG.E desc[UR10][R212.64+0x200], R60 ;  /* 0x0002003cd4007986 */ /* 0x010fe8000c10190a */
[----:B------:R-:W-:Y:S04]  /*9c20*/  STG.E desc[UR10][R212.64+0x80], R62 ;  /* 0x0000803ed4007986 */ /* 0x000fe8000c10190a */
[----:B------:R-:W-:Y:S04]  /*9c30*/  STG.E desc[UR10][R212.64+0x100], R150 ;  /* 0x00010096d4007986 */ /* 0x000fe8000c10190a */
[----:B------:R-:W-:Y:S04]  /*9c40*/  STG.E desc[UR10][R212.64+0x180], R151 ;  /* 0x00018097d4007986 */ /* 0x000fe8000c10190a */
[----:B--2---:R0:W-:Y:S04]  /*9c50*/  STG.E desc[UR10][R212.64], R56 ;  /* 0x00000038d4007986 */ /* 0x0041e8000c10190a */
[----:B------:R1:W-:Y:S04]  /*9c60*/  STG.E desc[UR10][R214.64+0x80], R252 ;  /* 0x000080fcd6007986 */ /* 0x0003e8000c10190a */
[----:B0-----:R-:W2:Y:S04]  /*9c70*/  LDL.LU R212, [R1+0x150] ;  /* 0x0001500001d47983 */ /* 0x001ea80000300800 */
[----:B------:R-:W4:Y:S04]  /*9c80*/  LDL.LU R213, [R1+0x690] ;  /* 0x0006900001d57983 */ /* 0x000f280000300800 */
[----:B------:R-:W5:Y:S04]  /*9c90*/  LDL.LU R61, [R1+0x698] ;  /* 0x00069800013d7983 */ /* 0x000f680000300800 */
[----:B------:R-:W5:Y:S04]  /*9ca0*/  LDL.LU R58, [R1+0x4a0] ;  /* 0x0004a000013a7983 */ /* 0x000f680000300800 */
[----:B------:R-:W5:Y:S04]  /*9cb0*/  LDL.LU R210, [R1+0x4a8] ;  /* 0x0004a80001d27983 */ /* 0x000f680000300800 */
[----:B------:R-:W5:Y:S04]  /*9cc0*/  LDL.LU R211, [R1+0x138] ;  /* 0x0001380001d37983 */ /* 0x000f680000300800 */
[----:B-1----:R-:W4:Y:S04]  /*9cd0*/  LDL.LU R252, [R1+0x140] ;  /* 0x0001400001fc7983 */ /* 0x002f280000300800 */
[----:B------:R-:W5:Y:S04]  /*9ce0*/  LDL.LU R56, [R1+0x6a4] ;  /* 0x0006a40001387983 */ /* 0x000f680000300800 */
[----:B------:R-:W5:Y:S04]  /*9cf0*/  LDL.LU R62, [R1+0x6ac] ;  /* 0x0006ac00013e7983 */ /* 0x000f680000300800 */
[----:B------:R-:W5:Y:S04]  /*9d00*/  LDL.LU R150, [R1+0x4b4] ;  /* 0x0004b40001967983 */ /* 0x000f680000300800 */
[----:B------:R-:W5:Y:S04]  /*9d10*/  LDL.LU R151, [R1+0x4bc] ;  /* 0x0004bc0001977983 */ /* 0x000f680000300800 */
[----:B------:R-:W5:Y:S04]  /*9d20*/  LDL.LU R60, [R1+0x14c] ;  /* 0x00014c00013c7983 */ /* 0x000f680000300800 */
[----:B------:R0:W-:Y:S04]  /*9d30*/  STG.E desc[UR10][R214.64], R148 ;  /* 0x00000094d6007986 */ /* 0x0001e8000c10190a */
[----:B------:R-:W5:Y:S04]  /*9d40*/  LDL.LU R67, [R1+0x154] ;  /* 0x0001540001437983 */ /* 0x000f680000300800 */
[----:B------:R1:W-:Y:S04]  /*9d50*/  STG.E desc[UR10][R214.64+0x200], R64 ;  /* 0x00020040d6007986 */ /* 0x0003e8000c10190a */
[----:B0-----:R-:W5:Y:S04]  /*9d60*/  LDL.LU R148, [R1+0x694] ;  /* 0x0006940001947983 */ /* 0x001f680000300800 */
[----:B------:R0:W-:Y:S04]  /*9d70*/  STG.E desc[UR10][R214.64+0x100], R149 ;  /* 0x00010095d6007986 */ /* 0x0001e8000c10190a */
[----:B-1----:R-:W5:Y:S04]  /*9d80*/  LDL.LU R64, [R1+0x69c] ;  /* 0x00069c0001407983 */ /* 0x002f680000300800 */
[----:B------:R1:W-:Y:S04]  /*9d90*/  STG.E desc[UR10][R214.64+0x180], R65 ;  /* 0x00018041d6007986 */ /* 0x0003e8000c10190a */
[----:B0-----:R-:W5:Y:S04]  /*9da0*/  LDL.LU R149, [R1+0x4a4] ;  /* 0x0004a40001957983 */ /* 0x001f680000300800 */
[----:B------:R0:W-:Y:S04]  /*9db0*/  STG.E desc[UR10][R214.64+0x280], R66 ;  /* 0x00028042d6007986 */ /* 0x0001e8000c10190a */
[----:B-1----:R-:W5:Y:S04]  /*9dc0*/  LDL.LU R65, [R1+0x4ac] ;  /* 0x0004ac0001417983 */ /* 0x002f680000300800 */
[----:B------:R1:W-:Y:S04]  /*9dd0*/  STG.E desc[UR10][R214.64+0x300], R57 ;  /* 0x00030039d6007986 */ /* 0x0003e8000c10190a */
[----:B0-----:R-:W5:Y:S04]  /*9de0*/  LDL.LU R66, [R1+0x144] ;  /* 0x0001440001427983 */ /* 0x001f680000300800 */
[----:B------:R0:W-:Y:S04]  /*9df0*/  STG.E desc[UR10][R214.64+0x380], R59 ;  /* 0x0003803bd6007986 */ /* 0x0001e8000c10190a */
[----:B-1----:R-:W4:Y:S04]  /*9e00*/  LDL.LU R57, [R1+0x4b8] ;  /* 0x0004b80001397983 */ /* 0x002f280000300800 */
[----:B0-----:R-:W5:Y:S04]  /*9e10*/  LDL.LU R59, [R1+0x6a0] ;  /* 0x0006a000013b7983 */ /* 0x001f680000300800 */
[----:B------:R-:W5:Y:S04]  /*9e20*/  LDL.LU R214, [R1+0x6a8] ;  /* 0x0006a80001d67983 */ /* 0x000f680000300800 */
[----:B------:R-:W5:Y:S04]  /*9e30*/  LDL.LU R215, [R1+0x4b0] ;  /* 0x0004b00001d77983 */ /* 0x000f680000300800 */
[----:B---3--:R-:W-:Y:S04]  /*9e40*/  STG.E desc[UR10][R216.64+0x200], R63 ;  /* 0x0002003fd8007986 */ /* 0x008fe8000c10190a */
[----:B------:R-:W-:Y:S04]  /*9e50*/  STG.E desc[UR10][R216.64+0x300], R52 ;  /* 0x00030034d8007986 */ /* 0x000fe8000c10190a */
[----:B------:R-:W-:Y:S04]  /*9e60*/  STG.E desc[UR10][R216.64+0x380], R54 ;  /* 0x00038036d8007986 */ /* 0x000fe8000c10190a */
[----:B--2---:R-:W-:Y:S04]  /*9e70*/  STG.E desc[UR10][R216.64+0x280], R212 ;  /* 0x000280d4d8007986 */ /* 0x004fe8000c10190a */
[----:B----4-:R-:W-:Y:S04]  /*9e80*/  STG.E desc[UR10][R216.64+0x180], R57 ;  /* 0x00018039d8007986 */ /* 0x010fe8000c10190a */
[----:B-----5:R-:W-:Y:S04]  /*9e90*/  STG.E desc[UR10][R216.64], R59 ;  /* 0x0000003bd8007986 */ /* 0x020fe8000c10190a */
[----:B------:R-:W-:Y:S04]  /*9ea0*/  STG.E desc[UR10][R216.64+0x80], R214 ;  /* 0x000080d6d8007986 */ /* 0x000fe8000c10190a */
[----:B------:R-:W-:Y:S04]  /*9eb0*/  STG.E desc[UR10][R216.64+0x100], R215 ;  /* 0x000100d7d8007986 */ /* 0x000fe8000c10190a */
[----:B------:R0:W-:Y:S04]  /*9ec0*/  STG.E desc[UR10][R218.64+0x280], R252 ;  /* 0x000280fcda007986 */ /* 0x0001e8000c10190a */
[----:B------:R1:W-:Y:S04]  /*9ed0*/  STG.E desc[UR10][R218.64], R213 ;  /* 0x000000d5da007986 */ /* 0x0003e8000c10190a */
[----:B0-----:R-:W2:Y:S04]  /*9ee0*/  LDL.LU R252, [R1+0x13c] ;  /* 0x00013c0001fc7983 */ /* 0x001ea80000300800 */
[----:B------:R-:W3:Y:S04]  /*9ef0*/  LDL.LU R59, [R1+0x680] ;  /* 0x00068000013b7983 */ /* 0x000ee80000300800 */
[----:B------:R-:W4:Y:S04]  /*9f00*/  LDL.LU R214, [R1+0x688] ;  /* 0x0006880001d67983 */ /* 0x000f280000300800 */
[----:B------:R-:W5:Y:S04]  /*9f10*/  LDL.LU R215, [R1+0x390] ;  /* 0x0003900001d77983 */ /* 0x000f680000300800 */
[----:B------:R-:W5:Y:S04]  /*9f20*/  LDL.LU R57, [R1+0x398] ;  /* 0x0003980001397983 */ /* 0x000f680000300800 */
[----:B------:R-:W5:Y:S04]  /*9f30*/  LDL.LU R63, [R1+0x128] ;  /* 0x00012800013f7983 */ /* 0x000f680000300800 */
[----:B------:R-:W5:Y:S04]  /*9f40*/  LDL.LU R212, [R1+0x130] ;  /* 0x0001300001d47983 */ /* 0x000f680000300800 */
[----:B------:R0:W-:Y:S04]  /*9f50*/  STG.E desc[UR10][R218.64+0x80], R61 ;  /* 0x0000803dda007986 */ /* 0x0001e8000c10190a */
[----:B-1----:R-:W5:Y:S04]  /*9f60*/  LDL.LU R213, [R1+0x670] ;  /* 0x0006700001d57983 */ /* 0x002f680000300800 */
[----:B------:R1:W-:Y:S04]  /*9f70*/  STG.E desc[UR10][R218.64+0x100], R58 ;  /* 0x0001003ada007986 */ /* 0x0003e8000c10190a */
[----:B0-----:R-:W5:Y:S04]  /*9f80*/  LDL.LU R61, [R1+0x678] ;  /* 0x00067800013d7983 */ /* 0x001f680000300800 */
[----:B------:R0:W-:Y:S04]  /*9f90*/  STG.E desc[UR10][R218.64+0x180], R210 ;  /* 0x000180d2da007986 */ /* 0x0001e8000c10190a */
[----:B------:R0:W-:Y:S04]  /*9fa0*/  STG.E desc[UR10][R218.64+0x200], R211 ;  /* 0x000200d3da007986 */ /* 0x0001e8000c10190a */
[----:B------:R-:W-:Y:S04]  /*9fb0*/  STG.E desc[UR10][R218.64+0x300], R48 ;  /* 0x00030030da007986 */ /* 0x000fe8000c10190a */
[----:B------:R-:W-:Y:S04]  /*9fc0*/  STG.E desc[UR10][R218.64+0x380], R50 ;  /* 0x00038032da007986 */ /* 0x000fe8000c10190a */
[----:B-1----:R-:W5:Y:S04]  /*9fd0*/  LDL.LU R58, [R1+0x380] ;  /* 0x00038000013a7983 */ /* 0x002f680000300800 */
        /* <DEDUP_REMOVED lines=8> */
[----:B0-----:R-:W5:Y:S04]  /*a060*/  LDL.LU R210, [R1+0x388] ;  /* 0x0003880001d27983 */ /* 0x001f680000300800 */
[----:B------:R0:W-:Y:S04]  /*a070*/  STG.E desc[UR10][R222.64+0x80], R64 ;  /* 0x00008040de007986 */ /* 0x0001e8000c10190a */
[----:B------:R-:W5:Y:S04]  /*a080*/  LDL.LU R211, [R1+0xf0] ;  /* 0x0000f00001d37983 */ /* 0x000f680000300800 */
[----:B0-----:R-:W5:Y:S04]  /*a090*/  LDL.LU R64, [R1+0xf8] ;  /* 0x0000f80001407983 */ /* 0x001f680000300800 */
        /* <DEDUP_REMOVED lines=11> */
[----:B------:R-:W-:Y:S04]  /*a150*/  STG.E desc[UR10][R222.64+0x280], R66 ;  /* 0x00028042de007986 */ /* 0x000fe8000c10190a */
[----:B0-----:R-:W5:Y:S04]  /*a160*/  LDL.LU R65, [R1+0x384] ;  /* 0x0003840001417983 */ /* 0x001f680000300800 */
[----:B------:R-:W-:Y:S04]  /*a170*/  STG.E desc[UR10][R222.64+0x300], R49 ;  /* 0x00030031de007986 */ /* 0x000fe8000c10190a */
[----:B------:R-:W-:Y:S04]  /*a180*/  STG.E desc[UR10][R222.64+0x380], R51 ;  /* 0x00038033de007986 */ /* 0x000fe8000c10190a */
[----:B------:R-:W-:Y:S04]  /*a190*/  LDS.128 R48, [R0+0x400] ;  /* 0x0004000000307984 */ /* 0x000fe80000000c00 */
[----:B--2---:R0:W-:Y:S04]  /*a1a0*/  STG.E desc[UR10][R222.64+0x200], R252 ;  /* 0x000200fcde007986 */ /* 0x0041e8000c10190a */
[----:B---3--:R-:W-:Y:S04]  /*a1b0*/  STG.E desc[UR10][R224.64], R59 ;  /* 0x0000003be0007986 */ /* 0x008fe8000c10190a */
[----:B----4-:R-:W-:Y:S04]  /*a1c0*/  STG.E desc[UR10][R224.64+0x80], R214 ;  /* 0x000080d6e0007986 */ /* 0x010fe8000c10190a */
[----:B0-----:R-:W2:Y:S04]  /*a1d0*/  LDL.LU R252, [R1+0x38c] ;  /* 0x00038c0001fc7983 */ /* 0x001ea80000300800 */
[----:B-----5:R-:W-:Y:S04]  /*a1e0*/  STG.E desc[UR10][R224.64+0x100], R215 ;  /* 0x000100d7e0007986 */ /* 0x020fe8000c10190a */
[----:B------:R-:W-:Y:S04]  /*a1f0*/  STG.E desc[UR10][R224.64+0x180], R57 ;  /* 0x00018039e0007986 */ /* 0x000fe8000c10190a */
[----:B------:R-:W-:Y:S04]  /*a200*/  STG.E desc[UR10][R224.64+0x200], R63 ;  /* 0x0002003fe0007986 */ /* 0x000fe8000c10190a */
[----:B------:R-:W-:Y:S04]  /*a210*/  STG.E desc[UR10][R224.64+0x280], R212 ;  /* 0x000280d4e0007986 */ /* 0x000fe8000c10190a */
[----:B------:R-:W-:Y:S04]  /*a220*/  STG.E desc[UR10][R224.64+0x300], R44 ;  /* 0x0003002ce0007986 */ /* 0x000fe8000c10190a */
[----:B------:R-:W-:Y:S04]  /*a230*/  STG.E desc[UR10][R224.64+0x380], R46 ;  /* 0x0003802ee0007986 */ /* 0x000fe8000c10190a */
[----:B------:R-:W3:Y:S04]  /*a240*/  LDL.LU R66, [R1+0xfc] ;  /* 0x0000fc0001427983 */ /* 0x000ee80000300800 */
[----:B------:R0:W-:Y:S04]  /*a250*/  STG.E desc[UR10][R226.64+0x280], R64 ;  /* 0x00028040e2007986 */ /* 0x0001e8000c10190a */
[----:B0-----:R-:W4:Y:S04]  /*a260*/  LDL.LU R64, [R1+0xf4] ;  /* 0x0000f40001407983 */ /* 0x001f280000300800 */
        /* <DEDUP_REMOVED lines=14> */
[----:B------:R-:W-:Y:S04]  /*a350*/  STG.E desc[UR10][R226.64+0x300], R40 ;  /* 0x00030028e2007986 */ /* 0x000fe8000c10190a */
[----:B------:R-:W-:Y:S04]  /*a360*/  STG.E desc[UR10][R226.64+0x380], R42 ;  /* 0x0003802ae2007986 */ /* 0x000fe8000c10190a */
[----:B-1----:R-:W5:Y:S04]  /*a370*/  LDL.LU R210, [R1+0x328] ;  /* 0x0003280001d27983 */ /* 0x002f680000300800 */
[----:B------:R1:W-:Y:S04]  /*a380*/  STG.E desc[UR10][R228.64+0x200], R60 ;  /* 0x0002003ce4007986 */ /* 0x0003e8000c10190a */
[----:B0-----:R-:W5:Y:S04]  /*a390*/  LDL.LU R211, [R1+0x90] ;  /* 0x0000900001d37983 */ /* 0x001f680000300800 */
[----:B-1----:R-:W5:Y:S04]  /*a3a0*/  LDL.LU R60, [R1+0x98] ;  /* 0x00009800013c7983 */ /* 0x002f680000300800 */
[----:B------:R0:W-:Y:S04]  /*a3b0*/  STG.E desc[UR10][R228.64], R56 ;  /* 0x00000038e4007986 */ /* 0x0001e8000c10190a */
[----:B------:R1:W-:Y:S04]  /*a3c0*/  STG.E desc[UR10][R228.64+0x80], R62 ;  /* 0x0000803ee4007986 */ /* 0x0003e8000c10190a */
[----:B------:R1:W-:Y:S04]  /*a3d0*/  STG.E desc[UR10][R228.64+0x100], R150 ;  /* 0x00010096e4007986 */ /* 0x0003e8000c10190a */
[----:B0-----:R-:W5:Y:S04]  /*a3e0*/  LDL.LU R56, [R1+0x624] ;  /* 0x0006240001387983 */ /* 0x001f680000300800 */
[----:B-1----:R-:W5:Y:S04]  /*a3f0*/  LDL.LU R62, [R1+0x62c] ;  /* 0x00062c00013e7983 */ /* 0x002f680000300800 */
[----:B------:R0:W-:Y:S04]  /*a400*/  STG.E desc[UR10][R228.64+0x180], R151 ;  /* 0x00018097e4007986 */ /* 0x0001e8000c10190a */
[----:B------:R-:W5:Y:S04]  /*a410*/  LDL.LU R150, [R1+0x334] ;  /* 0x0003340001967983 */ /* 0x000f680000300800 */
[----:B------:R1:W-:Y:S04]  /*a420*/  STG.E desc[UR10][R228.64+0x280], R67 ;  /* 0x00028043e4007986 */ /* 0x0003e8000c10190a */
[----:B------:R-:W-:Y:S04]  /*a430*/  STG.E desc[UR10][R228.64+0x300], R45 ;  /* 0x0003002de4007986 */ /* 0x000fe8000c10190a */
[----:B------:R-:W-:Y:S04]  /*a440*/  STG.E desc[UR10][R228.64+0x380], R47 ;  /* 0x0003802fe4007986 */ /* 0x000fe8000c10190a */
[----:B0-----:R-:W5:Y:S04]  /*a450*/  LDL.LU R151, [R1+0x33c] ;  /* 0x00033c0001977983 */ /* 0x001f680000300800 */
[----:B------:R0:W-:Y:S04]  /*a460*/  STG.E desc[UR10][R230.64], R148 ;  /* 0x00000094e6007986 */ /* 0x0001e8000c10190a */
[----:B-1----:R-:W5:Y:S04]  /*a470*/  LDL.LU R67, [R1+0xa4] ;  /* 0x0000a40001437983 */ /* 0x002f680000300800 */
[----:B------:R1:W-:Y:S04]  /*a480*/  STG.E desc[UR10][R230.64+0x80], R149 ;  /* 0x00008095e6007986 */ /* 0x0003e8000c10190a */
[----:B0-----:R-:W5:Y:S04]  /*a490*/  LDL.LU R148, [R1+0xac] ;  /* 0x0000ac0001947983 */ /* 0x001f680000300800 */
[----:B------:R0:W-:Y:S04]  /*a4a0*/  STG.E desc[UR10][R230.64+0x100], R65 ;  /* 0x00010041e6007986 */ /* 0x0001e8000c10190a */
[----:B-1----:R-:W5:Y:S04]  /*a4b0*/  LDL.LU R149, [R1+0x614] ;  /* 0x0006140001957983 */ /* 0x002f680000300800 */
[----:B------:R-:W-:Y:S04]  /*a4c0*/  LDS.128 R44, [R0+0x500] ;  /* 0x00050000002c7984 */ /* 0x000fe80000000c00 */
[----:B0-----:R-:W5:Y:S04]  /*a4d0*/  LDL.LU R65, [R1+0x61c] ;  /* 0x00061c0001417983 */ /* 0x001f680000300800 */
[----:B---3--:R-:W-:Y:S04]  /*a4e0*/  STG.E desc[UR10][R230.64+0x280], R66 ;  /* 0x00028042e6007986 */ /* 0x008fe8000c10190a */
[----:B----4-:R0:W-:Y:S04]  /*a4f0*/  STG.E desc[UR10][R230.64+0x200], R64 ;  /* 0x00020040e6007986 */ /* 0x0101e8000c10190a */
[----:B0-----:R-:W3:Y:S04]  /*a500*/  LDL.LU R64, [R1+0x324] ;  /* 0x0003240001407983 */ /* 0x001ee80000300800 */
[----:B------:R-:W4:Y:S04]  /*a510*/  LDL.LU R66, [R1+0x32c] ;  /* 0x00032c0001427983 */ /* 0x000f280000300800 */
[----:B--2---:R0:W-:Y:S04]  /*a520*/  STG.E desc[UR10][R230.64+0x180], R252 ;  /* 0x000180fce6007986 */ /* 0x0041e8000c10190a */
[----:B------:R-:W-:Y:S04]  /*a530*/  STG.E desc[UR10][R230.64+0x300], R41 ;  /* 0x00030029e6007986 */ /* 0x000fe8000c10190a */
[----:B------:R-:W-:Y:S04]  /*a540*/  STG.E desc[UR10][R230.64+0x380], R43 ;  /* 0x0003802be6007986 */ /* 0x000fe8000c10190a */
[----:B-----5:R-:W-:Y:S04]  /*a550*/  STG.E desc[UR10][R232.64], R59 ;  /* 0x0000003be8007986 */ /* 0x020fe8000c10190a */
[----:B------:R-:W-:Y:S04]  /*a560*/  STG.E desc[UR10][R232.64+0x80], R214 ;  /* 0x000080d6e8007986 */ /* 0x000fe8000c10190a */
[----:B------:R-:W-:Y:S04]  /*a570*/  STG.E desc[UR10][R232.64+0x100], R215 ;  /* 0x000100d7e8007986 */ /* 0x000fe8000c10190a */
[----:B------:R-:W-:Y:S04]  /*a580*/  STG.E desc[UR10][R232.64+0x180], R57 ;  /* 0x00018039e8007986 */ /* 0x000fe8000c10190a */
[----:B------:R-:W-:Y:S04]  /*a590*/  STG.E desc[UR10][R232.64+0x200], R63 ;  /* 0x0002003fe8007986 */ /* 0x000fe8000c10190a */
[----:B------:R-:W-:Y:S04]  /*a5a0*/  STG.E desc[UR10][R232.64+0x280], R212 ;  /* 0x000280d4e8007986 */ /* 0x000fe8000c10190a */
[----:B------:R-:W-:Y:S04]  /*a5b0*/  STG.E desc[UR10][R232.64+0x300], R164 ;  /* 0x000300a4e8007986 */ /* 0x000fe8000c10190a */
[----:B------:R-:W-:Y:S04]  /*a5c0*/  STG.E desc[UR10][R232.64+0x380], R166 ;  /* 0x000380a6e8007986 */ /* 0x000fe8000c10190a */
[----:B0-----:R-:W2:Y:S04]  /*a5d0*/  LDL.LU R252, [R1+0x9c] ;  /* 0x00009c0001fc7983 */ /* 0x001ea80000300800 */
[----:B------:R-:W-:Y:S04]  /*a5e0*/  STG.E desc[UR10][R234.64], R213 ;  /* 0x000000d5ea007986 */ /* 0x000fe8000c10190a */
[----:B------:R-:W-:Y:S04]  /*a5f0*/  STG.E desc[UR10][R234.64+0x80], R61 ;  /* 0x0000803dea007986 */ /* 0x000fe8000c10190a */
[----:B------:R-:W-:Y:S04]  /*a600*/  LDS.128 R40, [R0+0x700] ;  /* 0x0007000000287984 */ /* 0x000fe80000000c00 */
[----:B------:R0:W-:Y:S04]  /*a610*/  STG.E desc[UR10][R234.64+0x280], R60 ;  /* 0x0002803cea007986 */ /* 0x0001e8000c10190a */
[----:B0-----:R-:W5:Y:S04]  /*a620*/  LDL.LU R60, [R1+0x94] ;  /* 0x00009400013c7983 */ /* 0x001f680000300800 */
        /* <DEDUP_REMOVED lines=18> */
[----:B------:R-:W-:Y:S04]  /*a750*/  STG.E desc[UR10][R236.64], R56 ;  /* 0x00000038ec007986 */ /* 0x000fe8000c10190a */
[----:B------:R-:W-:Y:S04]  /*a760*/  STG.E desc[UR10][R236.64+0x80], R62 ;  /* 0x0000803eec007986 */ /* 0x000fe8000c10190a */
[----:B------:R-:W-:Y:S04]  /*a770*/  STG.E desc[UR10][R236.64+0x100], R150 ;  /* 0x00010096ec007986 */ /* 0x000fe8000c10190a */
[----:B------:R-:W-:Y:S04]  /*a780*/  STG.E desc[UR10][R236.64+0x180], R151 ;  /* 0x00018097ec007986 */ /* 0x000fe8000c10190a */
[----:B------:R0:W-:Y:S04]  /*a790*/  STG.E desc[UR10][R236.64+0x280], R148 ;  /* 0x00028094ec007986 */ /* 0x0001e8000c10190a */
[----:B------:R-:W-:Y:S04]  /*a7a0*/  STG.E desc[UR10][R236.64+0x300], R165 ;  /* 0x000300a5ec007986 */ /* 0x000fe8000c10190a */
[----:B------:R-:W-:Y:S04]  /*a7b0*/  STG.E desc[UR10][R236.64+0x380], R167 ;  /* 0x000380a7ec007986 */ /* 0x000fe8000c10190a */
[----:B-1----:R-:W5:Y:S04]  /*a7c0*/  LDL.LU R67, [R1+0x604] ;  /* 0x0006040001437983 */ /* 0x002f680000300800 */
[----:B------:R1:W-:Y:S04]  /*a7d0*/  STG.E desc[UR10][R238.64], R149 ;  /* 0x00000095ee007986 */ /* 0x0003e8000c10190a */
[----:B0-----:R-:W5:Y:S04]  /*a7e0*/  LDL.LU R148, [R1+0x60c] ;  /* 0x00060c0001947983 */ /* 0x001f680000300800 */
[----:B------:R0:W-:Y:S04]  /*a7f0*/  STG.E desc[UR10][R238.64+0x80], R65 ;  /* 0x00008041ee007986 */ /* 0x0001e8000c10190a */
[----:B-1----:R-:W5:Y:S04]  /*a800*/  LDL.LU R149, [R1+0x314] ;  /* 0x0003140001957983 */ /* 0x002f680000300800 */
[----:B0-----:R-:W5:Y:S04]  /*a810*/  LDL.LU R65, [R1+0x31c] ;  /* 0x00031c0001417983 */ /* 0x001f680000300800 */
[----:B---3--:R0:W-:Y:S04]  /*a820*/  STG.E desc[UR10][R238.64+0x100], R64 ;  /* 0x00010040ee007986 */ /* 0x0081e8000c10190a */
[----:B----4-:R1:W-:Y:S04]  /*a830*/  STG.E desc[UR10][R238.64+0x180], R66 ;  /* 0x00018042ee007986 */ /* 0x0103e8000c10190a */
[----:B0-----:R-:W3:Y:S04]  /*a840*/  LDL.LU R64, [R1+0x84] ;  /* 0x0000840001407983 */ /* 0x001ee80000300800 */
[----:B-1----:R-:W4:Y:S04]  /*a850*/  LDL.LU R66, [R1+0x8c] ;  /* 0x00008c0001427983 */ /* 0x002f280000300800 */
[----:B------:R-:W4:Y:S04]  /*a860*/  LDL.LU R56, [R1+0x5f4] ;  /* 0x0005f40001387983 */ /* 0x000f280000300800 */
[----:B------:R-:W4:Y:S04]  /*a870*/  LDL.LU R62, [R1+0x5fc] ;  /* 0x0005fc00013e7983 */ /* 0x000f280000300800 */
[----:B------:R-:W4:Y:S04]  /*a880*/  LDL.LU R150, [R1+0x304] ;  /* 0x0003040001967983 */ /* 0x000f280000300800 */
[----:B------:R-:W-:Y:S04]  /*a890*/  STG.E desc[UR10][R238.64+0x300], R161 ;  /* 0x000300a1ee007986 */ /* 0x000fe8000c10190a */
[----:B------:R-:W-:Y:S04]  /*a8a0*/  STG.E desc[UR10][R238.64+0x380], R163 ;  /* 0x000380a3ee007986 */ /* 0x000fe8000c10190a */
[----:B------:R-:W4:Y:S04]  /*a8b0*/  LDL.LU R151, [R1+0x30c] ;  /* 0x00030c0001977983 */ /* 0x000f280000300800 */
[----:B--2---:R-:W-:Y:S04]  /*a8c0*/  STG.E desc[UR10][R238.64+0x280], R252 ;  /* 0x000280fcee007986 */ /* 0x004fe8000c10190a */
[----:B-----5:R0:W-:Y:S04]  /*a8d0*/  STG.E desc[UR10][R238.64+0x200], R60 ;  /* 0x0002003cee007986 */ /* 0x0201e8000c10190a */
        /* <DEDUP_REMOVED lines=11> */
[----:B------:R-:W-:Y:S04]  /*a990*/  STG.E desc[UR10][R242.64+0x100], R61 ;  /* 0x0001003df2007986 */ /* 0x000fe8000c10190a */
[----:B------:R-:W-:Y:S04]  /*a9a0*/  STG.E desc[UR10][R242.64+0x180], R58 ;  /* 0x0001803af2007986 */ /* 0x000fe8000c10190a */
[----:B------:R-:W-:Y:S04]  /*a9b0*/  STG.E desc[UR10][R242.64+0x300], R152 ;  /* 0x00030098f2007986 */ /* 0x000fe8000c10190a */
[----:B------:R-:W-:Y:S04]  /*a9c0*/  STG.E desc[UR10][R242.64+0x380], R154 ;  /* 0x0003809af2007986 */ /* 0x000fe8000c10190a */
[----:B------:R-:W-:Y:S04]  /*a9d0*/  STG.E desc[UR10][R242.64+0x200], R210 ;  /* 0x000200d2f2007986 */ /* 0x000fe8000c10190a */
[----:B------:R-:W5:Y:S04]  /*a9e0*/  LDL.LU R252, [R1+0x7c] ;  /* 0x00007c0001fc7983 */ /* 0x000f680000300800 */
[----:B------:R-:W-:Y:S04]  /*a9f0*/  STG.E desc[UR10][R242.64+0x280], R211 ;  /* 0x000280d3f2007986 */ /* 0x000fe8000c10190a */
[----:B------:R-:W-:Y:S04]  /*aa00*/  LDS.128 R52, [R0+0x300] ;  /* 0x0003000000347984 */ /* 0x000fe80000000c00 */
[----:B------:R0:W-:Y:S04]  /*aa10*/  STG.E desc[UR10][R244.64], R67 ;  /* 0x00000043f4007986 */ /* 0x0001e8000c10190a */
[----:B------:R1:W-:Y:S04]  /*aa20*/  STG.E desc[UR10][R244.64+0x80], R148 ;  /* 0x00008094f4007986 */ /* 0x0003e8000c10190a */
[----:B0-----:R-:W5:Y:S04]  /*aa30*/  LDL.LU R67, [R1+0x660] ;  /* 0x0006600001437983 */ /* 0x001f680000300800 */
[----:B------:R0:W-:Y:S04]  /*aa40*/  STG.E desc[UR10][R244.64+0x100], R149 ;  /* 0x00010095f4007986 */ /* 0x0001e8000c10190a */
[----:B-1----:R-:W5:Y:S04]  /*aa50*/  LDL.LU R148, [R1+0x668] ;  /* 0x0006680001947983 */ /* 0x002f680000300800 */
[----:B------:R1:W-:Y:S04]  /*aa60*/  STG.E desc[UR10][R244.64+0x180], R65 ;  /* 0x00018041f4007986 */ /* 0x0003e8000c10190a */
[----:B0-----:R-:W5:Y:S04]  /*aa70*/  LDL.LU R149, [R1+0x370] ;  /* 0x0003700001957983 */ /* 0x001f680000300800 */
[----:B-1----:R-:W5:Y:S04]  /*aa80*/  LDL.LU R65, [R1+0x378] ;  /* 0x0003780001417983 */ /* 0x002f680000300800 */
[----:B---3--:R0:W-:Y:S04]  /*aa90*/  STG.E desc[UR10][R244.64+0x200], R64 ;  /* 0x00020040f4007986 */ /* 0x0081e8000c10190a */
[----:B----4-:R1:W-:Y:S04]  /*aaa0*/  STG.E desc[UR10][R244.64+0x280], R66 ;  /* 0x00028042f4007986 */ /* 0x0103e8000c10190a */
[----:B0-----:R-:W3:Y:S04]  /*aab0*/  LDL.LU R64, [R1+0xe0] ;  /* 0x0000e00001407983 */ /* 0x001ee80000300800 */
[----:B-1----:R-:W4:Y:S04]  /*aac0*/  LDL.LU R66, [R1+0xe8] ;  /* 0x0000e80001427983 */ /* 0x002f280000300800 */
        /* <DEDUP_REMOVED lines=22> */
[----:B--2---:R-:W-:Y:S04]  /*ac30*/  STG.E desc[UR10][R246.64+0x200], R60 ;  /* 0x0002003cf6007986 */ /* 0x004fe8000c10190a */
[----:B------:R-:W2:Y:S04]  /*ac40*/  LDL.LU R212, [R1+0x364] ;  /* 0x0003640001d47983 */ /* 0x000ea80000300800 */
[----:B------:R-:W-:Y:S04]  /*ac50*/  LDS.128 R60, [R0+0x100] ;  /* 0x00010000003c7984 */ /* 0x000fe80000000c00 */
[----:B------:R-:W-:Y:S04]  /*ac60*/  LDS.128 R56, [R0+0x200] ;  /* 0x0002000000387984 */ /* 0x000fe80000000c00 */
[----:B------:R-:W2:Y:S04]  /*ac70*/  LDL.LU R213, [R1+0x36c] ;  /* 0x00036c0001d57983 */ /* 0x000ea80000300800 */
[----:B-----5:R0:W-:Y:S04]  /*ac80*/  STG.E desc[UR10][R246.64+0x280], R252 ;  /* 0x000280fcf6007986 */ /* 0x0201e8000c10190a */
[----:B------:R-:W-:Y:S04]  /*ac90*/  STG.E desc[UR10][R2.64+0x300], R116 ;  /* 0x0003007402007986 */ /* 0x000fe8000c10190a */
[----:B0-----:R-:W5:Y:S04]  /*aca0*/  LDL.LU R252, [R1+0xdc] ;  /* 0x0000dc0001fc7983 */ /* 0x001f680000300800 */
[----:B------:R-:W-:Y:S04]  /*acb0*/  STG.E desc[UR10][R2.64], R67 ;  /* 0x0000004302007986 */ /* 0x000fe8000c10190a */
[----:B------:R-:W-:Y:S04]  /*acc0*/  STG.E desc[UR10][R2.64+0x80], R148 ;  /* 0x0000809402007986 */ /* 0x000fe8000c10190a */
[----:B------:R-:W-:Y:S04]  /*acd0*/  STG.E desc[UR10][R2.64+0x100], R149 ;  /* 0x0001009502007986 */ /* 0x000fe8000c10190a */
[----:B------:R-:W-:Y:S04]  /*ace0*/  LDS.128 R148, [R0+0x600] ;  /* 0x0006000000947984 */ /* 0x000fe80000000c00 */
[----:B------:R-:W-:Y:S04]  /*acf0*/  STG.E desc[UR10][R2.64+0x180], R65 ;  /* 0x0001804102007986 */ /* 0x000fe8000c10190a */
[----:B---3--:R-:W-:Y:S04]  /*ad00*/  STG.E desc[UR10][R2.64+0x200], R64 ;  /* 0x0002004002007986 */ /* 0x008fe8000c10190a */
[----:B----4-:R-:W-:Y:S04]  /*ad10*/  STG.E desc[UR10][R2.64+0x280], R66 ;  /* 0x0002804202007986 */ /* 0x010fe8000c10190a */
[----:B------:R-:W0:Y:S04]  /*ad20*/  LDS.128 R64, [R0] ;  /* 0x0000000000407984 */ /* 0x000e280000000c00 */
[----:B------:R-:W-:Y:S04]  /*ad30*/  STG.E desc[UR10][R2.64+0x380], R118 ;  /* 0x0003807602007986 */ /* 0x000fe8000c10190a */
[----:B------:R-:W-:Y:S04]  /*ad40*/  STG.E desc[UR10][R4.64], R224 ;  /* 0x000000e004007986 */ /* 0x000fe8000c10190a */
[----:B------:R-:W-:Y:S04]  /*ad50*/  STG.E desc[UR10][R4.64+0x80], R225 ;  /* 0x000080e104007986 */ /* 0x000fe8000c10190a */
[----:B------:R1:W-:Y:S04]  /*ad60*/  STG.E desc[UR10][R4.64+0x280], R210 ;  /* 0x000280d204007986 */ /* 0x0003e8000c10190a */
[----:B------:R3:W-:Y:S04]  /*ad70*/  STG.E desc[UR10][R4.64+0x100], R222 ;  /* 0x000100de04007986 */ /* 0x0007e8000c10190a */
        /* <DEDUP_REMOVED lines=9> */
[----:B------:R1:W-:Y:S04]  /*ae10*/  STG.E desc[UR10][R4.64+0x180], R223 ;  /* 0x000180df04007986 */ /* 0x0003e8000c10190a */
[----:B------:R0:W-:Y:S04]  /*ae20*/  STG.E desc[UR10][R4.64+0x200], R220 ;  /* 0x000200dc04007986 */ /* 0x0001e8000c10190a */
[----:B------:R-:W-:Y:S04]  /*ae30*/  STG.E desc[UR10][R4.64+0x300], R68 ;  /* 0x0003004404007986 */ /* 0x000fe8000c10190a */
[----:B------:R-:W-:Y:S04]  /*ae40*/  STG.E desc[UR10][R4.64+0x380], R70 ;  /* 0x0003804604007986 */ /* 0x000fe8000c10190a */
[----:B---3--:R-:W3:Y:S04]  /*ae50*/  LDL.LU R222, [R1+0x340] ;  /* 0x0003400001de7983 */ /* 0x008ee80000300800 */
        /* <DEDUP_REMOVED lines=8> */
[----:B-1----:R-:W3:Y:S04]  /*aee0*/  LDL.LU R223, [R1+0x348] ;  /* 0x0003480001df7983 */ /* 0x002ee80000300800 */
[----:B------:R1:W-:Y:S04]  /*aef0*/  STG.E desc[UR10][R80.64+0x80], R211 ;  /* 0x000080d350007986 */ /* 0x0003e8000c10190a */
[----:B0-----:R-:W3:Y:S04]  /*af00*/  LDL.LU R220, [R1+0xb0] ;  /* 0x0000b00001dc7983 */ /* 0x001ee80000300800 */
[----:B-1----:R-:W3:Y:S04]  /*af10*/  LDL.LU R211, [R1+0xb8] ;  /* 0x0000b80001d37983 */ /* 0x002ee80000300800 */
[----:B------:R-:W3:Y:S04]  /*af20*/  LDL.LU R221, [R1+0x644] ;  /* 0x0006440001dd7983 */ /* 0x000ee80000300800 */
[----:B------:R-:W3:Y:S04]  /*af30*/  LDL.LU R218, [R1+0x64c] ;  /* 0x00064c0001da7983 */ /* 0x000ee80000300800 */
[----:B------:R-:W3:Y:S04]  /*af40*/  LDL.LU R219, [R1+0x354] ;  /* 0x0003540001db7983 */ /* 0x000ee80000300800 */
[----:B------:R-:W3:Y:S04]  /*af50*/  LDL.LU R216, [R1+0x35c] ;  /* 0x00035c0001d87983 */ /* 0x000ee80000300800 */
[----:B------:R-:W3:Y:S04]  /*af60*/  LDL.LU R217, [R1+0xc4] ;  /* 0x0000c40001d97983 */ /* 0x000ee80000300800 */
[----:B------:R0:W-:Y:S04]  /*af70*/  STG.E desc[UR10][R80.64], R215 ;  /* 0x000000d750007986 */ /* 0x0001e8000c10190a */
[----:B------:R-:W3:Y:S04]  /*af80*/  LDL.LU R214, [R1+0xcc] ;  /* 0x0000cc0001d67983 */ /* 0x000ee80000300800 */
[----:B0-----:R-:W3:Y:S04]  /*af90*/  LDL.LU R215, [R1+0x634] ;  /* 0x0006340001d77983 */ /* 0x001ee80000300800 */
[----:B--2---:R-:W-:Y:S04]  /*afa0*/  STG.E desc[UR10][R80.64+0x100], R212 ;  /* 0x000100d450007986 */ /* 0x004fe8000c10190a */
[----:B------:R-:W-:Y:S04]  /*afb0*/  STG.E desc[UR10][R80.64+0x180], R213 ;  /* 0x000180d550007986 */ /* 0x000fe8000c10190a */
[----:B-----5:R-:W-:Y:S04]  /*afc0*/  STG.E desc[UR10][R80.64+0x280], R252 ;  /* 0x000280fc50007986 */ /* 0x020fe8000c10190a */
[----:B------:R-:W-:Y:S04]  /*afd0*/  STG.E desc[UR10][R80.64+0x300], R69 ;  /* 0x0003004550007986 */ /* 0x000fe8000c10190a */
[----:B------:R-:W-:Y:S04]  /*afe0*/  STG.E desc[UR10][R80.64+0x380], R71 ;  /* 0x0003804750007986 */ /* 0x000fe8000c10190a */
[----:B----4-:R0:W-:Y:S04]  /*aff0*/  STG.E desc[UR10][R80.64+0x200], R210 ;  /* 0x000200d250007986 */ /* 0x0101e8000c10190a */
[----:B0-----:R-:W2:Y:S04]  /*b000*/  LDL.LU R210, [R1+0x63c] ;  /* 0x00063c0001d27983 */ /* 0x001ea80000300800 */
[----:B------:R-:W4:Y:S04]  /*b010*/  LDL.LU R212, [R1+0x344] ;  /* 0x0003440001d47983 */ /* 0x000f280000300800 */
[----:B------:R-:W5:Y:S04]  /*b020*/  LDL.LU R213, [R1+0x34c] ;  /* 0x00034c0001d57983 */ /* 0x000f680000300800 */
        /* <DEDUP_REMOVED lines=9> */
[----:B---3--:R0:W-:Y:S04]  /*b0c0*/  STG.E desc[UR10][R84.64+0x280], R211 ;  /* 0x000280d354007986 */ /* 0x0081e8000c10190a */
[----:B0-----:R-:W3:Y:S04]  /*b0d0*/  LDL.LU R211, [R1+0xb4] ;  /* 0x0000b40001d37983 */ /* 0x001ee80000300800 */
        /* <DEDUP_REMOVED lines=12> */
[----:B------:R1:W-:Y:S04]  /*b1a0*/  STG.E desc[UR10][R84.64+0x200], R220 ;  /* 0x000200dc54007986 */ /* 0x0003e8000c10190a */
[----:B------:R-:W-:Y:S04]  /*b1b0*/  STG.E desc[UR10][R84.64+0x300], R72 ;  /* 0x0003004854007986 */ /* 0x000fe8000c10190a */
[----:B------:R-:W-:Y:S04]  /*b1c0*/  STG.E desc[UR10][R84.64+0x380], R74 ;  /* 0x0003804a54007986 */ /* 0x000fe8000c10190a */
[----:B0-----:R-:W5:Y:S04]  /*b1d0*/  LDL.LU R222, [R1+0x2e0] ;  /* 0x0002e00001de7983 */ /* 0x001f680000300800 */
        /* <DEDUP_REMOVED lines=8> */
[----:B-1----:R-:W5:Y:S04]  /*b260*/  LDL.LU R223, [R1+0x2e8] ;  /* 0x0002e80001df7983 */ /* 0x002f680000300800 */
[----:B------:R-:W5:Y:S04]  /*b270*/  LDL.LU R220, [R1+0x50] ;  /* 0x0000500001dc7983 */ /* 0x000f680000300800 */
[----:B------:R-:W-:Y:S04]  /*b280*/  STG.E desc[UR10][R88.64], R215 ;  /* 0x000000d758007986 */ /* 0x000fe8000c10190a */
[----:B--2---:R0:W-:Y:S04]  /*b290*/  STG.E desc[UR10][R88.64+0x80], R210 ;  /* 0x000080d258007986 */ /* 0x0041e8000c10190a */
[----:B0-----:R-:W2:Y:S04]  /*b2a0*/  LDL.LU R210, [R1+0x58] ;  /* 0x0000580001d27983 */ /* 0x001ea80000300800 */
[----:B------:R-:W2:Y:S04]  /*b2b0*/  LDL.LU R221, [R1+0x5e4] ;  /* 0x0005e40001dd7983 */ /* 0x000ea80000300800 */
[----:B------:R-:W2:Y:S04]  /*b2c0*/  LDL.LU R218, [R1+0x5ec] ;  /* 0x0005ec0001da7983 */ /* 0x000ea80000300800 */
[----:B------:R-:W2:Y:S04]  /*b2d0*/  LDL.LU R219, [R1+0x2f4] ;  /* 0x0002f40001db7983 */ /* 0x000ea80000300800 */
[----:B------:R-:W2:Y:S04]  /*b2e0*/  LDL.LU R216, [R1+0x2fc] ;  /* 0x0002fc0001d87983 */ /* 0x000ea80000300800 */
[----:B------:R-:W2:Y:S04]  /*b2f0*/  LDL.LU R217, [R1+0x64] ;  /* 0x0000640001d97983 */ /* 0x000ea80000300800 */
[----:B------:R-:W2:Y:S04]  /*b300*/  LDL.LU R214, [R1+0x6c] ;  /* 0x00006c0001d67983 */ /* 0x000ea80000300800 */
[----:B------:R-:W2:Y:S04]  /*b310*/  LDL.LU R215, [R1+0x5d4] ;  /* 0x0005d40001d77983 */ /* 0x000ea80000300800 */
[----:B---3--:R0:W-:Y:S04]  /*b320*/  STG.E desc[UR10][R88.64+0x200], R211 ;  /* 0x000200d358007986 */ /* 0x0081e8000c10190a */
[----:B0-----:R-:W3:Y:S04]  /*b330*/  LDL.LU R211, [R1+0x5dc] ;  /* 0x0005dc0001d37983 */ /* 0x001ee80000300800 */
[----:B----4-:R0:W-:Y:S04]  /*b340*/  STG.E desc[UR10][R88.64+0x100], R212 ;  /* 0x000100d458007986 */ /* 0x0101e8000c10190a */
[----:B-----5:R1:W-:Y:S04]  /*b350*/  STG.E desc[UR10][R88.64+0x180], R213 ;  /* 0x000180d558007986 */ /* 0x0203e8000c10190a */
[----:B------:R4:W-:Y:S04]  /*b360*/  STG.E desc[UR10][R88.64+0x280], R252 ;  /* 0x000280fc58007986 */ /* 0x0009e8000c10190a */
[----:B0-----:R-:W5:Y:S04]  /*b370*/  LDL.LU R212, [R1+0x2e4] ;  /* 0x0002e40001d47983 */ /* 0x001f680000300800 */
        /* <DEDUP_REMOVED lines=11> */
[----:B----4-:R-:W4:Y:S04]  /*b430*/  LDL.LU R252, [R1+0x5c] ;  /* 0x00005c0001fc7983 */ /* 0x010f280000300800 */
[----:B------:R-:W-:Y:S04]  /*b440*/  STG.E desc[UR10][R92.64], R224 ;  /* 0x000000e05c007986 */ /* 0x000fe8000c10190a */
[----:B------:R-:W-:Y:S04]  /*b450*/  STG.E desc[UR10][R92.64+0x80], R225 ;  /* 0x000080e15c007986 */ /* 0x000fe8000c10190a */
[----:B------:R-:W-:Y:S04]  /*b460*/  STG.E desc[UR10][R92.64+0x100], R222 ;  /* 0x000100de5c007986 */ /* 0x000fe8000c10190a */
[----:B------:R-:W-:Y:S04]  /*b470*/  STG.E desc[UR10][R92.64+0x300], R192 ;  /* 0x000300c05c007986 */ /* 0x000fe8000c10190a */
[----:B------:R-:W-:Y:S04]  /*b480*/  STG.E desc[UR10][R92.64+0x380], R194 ;  /* 0x000380c25c007986 */ /* 0x000fe8000c10190a */
[----:B------:R-:W-:Y:S04]  /*b490*/  STG.E desc[UR10][R92.64+0x180], R223 ;  /* 0x000180df5c007986 */ /* 0x000fe8000c10190a */
        /* <DEDUP_REMOVED lines=20> */
[----:B------:R-:W2:Y:S04]  /*b5e0*/  LDL.LU R223, [R1+0x2c8] ;  /* 0x0002c80001df7983 */ /* 0x000ea80000300800 */
[----:B------:R-:W2:Y:S04]  /*b5f0*/  LDL.LU R220, [R1+0x30] ;  /* 0x0000300001dc7983 */ /* 0x000ea80000300800 */
[----:B---3--:R0:W-:Y:S04]  /*b600*/  STG.E desc[UR10][R96.64+0x80], R211 ;  /* 0x000080d360007986 */ /* 0x0081e8000c10190a */
[----:B0-----:R-:W3:Y:S04]  /*b610*/  LDL.LU R211, [R1+0x38] ;  /* 0x0000380001d37983 */ /* 0x001ee80000300800 */
[----:B------:R-:W3:Y:S04]  /*b620*/  LDL.LU R221, [R1+0x5c4] ;  /* 0x0005c40001dd7983 */ /* 0x000ee80000300800 */
[----:B------:R-:W3:Y:S04]  /*b630*/  LDL.LU R218, [R1+0x5cc] ;  /* 0x0005cc0001da7983 */ /* 0x000ee80000300800 */
[----:B------:R-:W3:Y:S04]  /*b640*/  LDL.LU R219, [R1+0x2d4] ;  /* 0x0002d40001db7983 */ /* 0x000ee80000300800 */
[----:B------:R-:W3:Y:S04]  /*b650*/  LDL.LU R216, [R1+0x2dc] ;  /* 0x0002dc0001d87983 */ /* 0x000ee80000300800 */
[----:B------:R-:W3:Y:S04]  /*b660*/  LDL.LU R217, [R1+0x44] ;  /* 0x0000440001d97983 */ /* 0x000ee80000300800 */
[----:B------:R0:W-:Y:S04]  /*b670*/  STG.E desc[UR10][R96.64], R215 ;  /* 0x000000d760007986 */ /* 0x0001e8000c10190a */
[----:B------:R-:W3:Y:S04]  /*b680*/  LDL.LU R214, [R1+0x4c] ;  /* 0x00004c0001d67983 */ /* 0x000ee80000300800 */
[----:B-----5:R1:W-:Y:S04]  /*b690*/  STG.E desc[UR10][R96.64+0x100], R212 ;  /* 0x000100d460007986 */ /* 0x0203e8000c10190a */
[----:B0-----:R-:W5:Y:S04]  /*b6a0*/  LDL.LU R215, [R1+0x5b4] ;  /* 0x0005b40001d77983 */ /* 0x001f680000300800 */
[----:B------:R0:W-:Y:S04]  /*b6b0*/  STG.E desc[UR10][R96.64+0x180], R213 ;  /* 0x000180d560007986 */ /* 0x0001e8000c10190a */
[----:B-1----:R-:W5:Y:S04]  /*b6c0*/  LDL.LU R212, [R1+0x5bc] ;  /* 0x0005bc0001d47983 */ /* 0x002f680000300800 */
[----:B------:R-:W-:Y:S04]  /*b6d0*/  STG.E desc[UR10][R96.64+0x300], R193 ;  /* 0x000300c160007986 */ /* 0x000fe8000c10190a */
[----:B----4-:R-:W-:Y:S04]  /*b6e0*/  STG.E desc[UR10][R96.64+0x280], R252 ;  /* 0x000280fc60007986 */ /* 0x010fe8000c10190a */
[----:B0-----:R-:W4:Y:S04]  /*b6f0*/  LDL.LU R213, [R1+0x2c4] ;  /* 0x0002c40001d57983 */ /* 0x001f280000300800 */
[----:B------:R-:W-:Y:S04]  /*b700*/  STG.E desc[UR10][R96.64+0x380], R195 ;  /* 0x000380c360007986 */ /* 0x000fe8000c10190a */
[----:B--2---:R0:W-:Y:S04]  /*b710*/  STG.E desc[UR10][R96.64+0x200], R210 ;  /* 0x000200d260007986 */ /* 0x0041e8000c10190a */
        /* <DEDUP_REMOVED lines=17> */
[----:B------:R-:W3:Y:S04]  /*b830*/  LDL.LU R226, [R1+0x28] ;  /* 0x0000280001e27983 */ /* 0x000ee80000300800 */
[----:B------:R0:W-:Y:S04]  /*b840*/  STG.E desc[UR10][R100.64], R224 ;  /* 0x000000e064007986 */ /* 0x0001e8000c10190a */
[----:B------:R-:W3:Y:S04]  /*b850*/  LDL.LU R227, [R1+0x590] ;  /* 0x0005900001e37983 */ /* 0x000ee80000300800 */
[----:B------:R1:W-:Y:S04]  /*b860*/  STG.E desc[UR10][R100.64+0x80], R225 ;  /* 0x000080e164007986 */ /* 0x0003e8000c10190a */
[----:B0-----:R-:W3:Y:S04]  /*b870*/  LDL.LU R224, [R1+0x598] ;  /* 0x0005980001e07983 */ /* 0x001ee80000300800 */
[----:B------:R0:W-:Y:S04]  /*b880*/  STG.E desc[UR10][R100.64+0x100], R222 ;  /* 0x000100de64007986 */ /* 0x0001e8000c10190a */
[----:B-1----:R-:W3:Y:S04]  /*b890*/  LDL.LU R225, [R1+0x2a0] ;  /* 0x0002a00001e17983 */ /* 0x002ee80000300800 */
[----:B------:R1:W-:Y:S04]  /*b8a0*/  STG.E desc[UR10][R100.64+0x180], R223 ;  /* 0x000180df64007986 */ /* 0x0003e8000c10190a */
[----:B0-----:R-:W3:Y:S04]  /*b8b0*/  LDL.LU R222, [R1+0x2a8] ;  /* 0x0002a80001de7983 */ /* 0x001ee80000300800 */
[----:B------:R0:W-:Y:S04]  /*b8c0*/  STG.E desc[UR10][R100.64+0x200], R220 ;  /* 0x000200dc64007986 */ /* 0x0001e8000c10190a */
[----:B------:R-:W-:Y:S04]  /*b8d0*/  STG.E desc[UR10][R100.64+0x300], R184 ;  /* 0x000300b864007986 */ /* 0x000fe8000c10190a */
[----:B------:R-:W-:Y:S04]  /*b8e0*/  STG.E desc[UR10][R100.64+0x380], R186 ;  /* 0x000380ba64007986 */ /* 0x000fe8000c10190a */
[----:B-1----:R-:W3:Y:S04]  /*b8f0*/  LDL.LU R223, [R1+0x10] ;  /* 0x0000100001df7983 */ /* 0x002ee80000300800 */
[----:B------:R1:W-:Y:S04]  /*b900*/  STG.E desc[UR10][R102.64], R221 ;  /* 0x000000dd66007986 */ /* 0x0003e8000c10190a */
[----:B0-----:R-:W3:Y:S04]  /*b910*/  LDL.LU R220, [R1+0x18] ;  /* 0x0000180001dc7983 */ /* 0x001ee80000300800 */
[----:B------:R0:W-:Y:S04]  /*b920*/  STG.E desc[UR10][R102.64+0x80], R218 ;  /* 0x000080da66007986 */ /* 0x0001e8000c10190a */
        /* <DEDUP_REMOVED lines=11> */
[----:B-----5:R1:W-:Y:S04]  /*b9e0*/  STG.E desc[UR10][R104.64], R215 ;  /* 0x000000d768007986 */ /* 0x0203e8000c10190a */
[----:B0-----:R-:W5:Y:S04]  /*b9f0*/  LDL.LU R214, [R1+0x2c] ;  /* 0x00002c0001d67983 */ /* 0x001f680000300800 */
[----:B------:R0:W-:Y:S04]  /*ba00*/  STG.E desc[UR10][R104.64+0x80], R212 ;  /* 0x000080d468007986 */ /* 0x0001e8000c10190a */
[----:B-1----:R-:W5:Y:S04]  /*ba10*/  LDL.LU R215, [R1+0x594] ;  /* 0x0005940001d77983 */ /* 0x002f680000300800 */
[----:B----4-:R1:W-:Y:S04]  /*ba20*/  STG.E desc[UR10][R104.64+0x100], R213 ;  /* 0x000100d568007986 */ /* 0x0103e8000c10190a */
[----:B0-----:R-:W4:Y:S04]  /*ba30*/  LDL.LU R212, [R1+0x59c] ;  /* 0x00059c0001d47983 */ /* 0x001f280000300800 */
[----:B-1----:R-:W4:Y:S04]  /*ba40*/  LDL.LU R213, [R1+0x2a4] ;  /* 0x0002a40001d57983 */ /* 0x002f280000300800 */
[----:B--2---:R0:W-:Y:S04]  /*ba50*/  STG.E desc[UR10][R104.64+0x180], R210 ;  /* 0x000180d268007986 */ /* 0x0041e8000c10190a */
[----:B0-----:R-:W2:Y:S04]  /*ba60*/  LDL.LU R210, [R1+0x2ac] ;  /* 0x0002ac0001d27983 */ /* 0x001ea80000300800 */
[----:B------:R-:W-:Y:S04]  /*ba70*/  STG.E desc[UR10][R104.64+0x280], R252 ;  /* 0x000280fc68007986 */ /* 0x000fe8000c10190a */
[----:B---3--:R0:W-:Y:S04]  /*ba80*/  STG.E desc[UR10][R104.64+0x200], R211 ;  /* 0x000200d368007986 */ /* 0x0081e8000c10190a */
[----:B0-----:R-:W3:Y:S04]  /*ba90*/  LDL.LU R211, [R1+0x14] ;  /* 0x0000140001d37983 */ /* 0x001ee80000300800 */
[----:B------:R-:W3:Y:S04]  /*baa0*/  LDL.LU R252, [R1+0x1c] ;  /* 0x00001c0001fc7983 */ /* 0x000ee80000300800 */
[----:B------:R-:W-:Y:S04]  /*bab0*/  STG.E desc[UR10][R104.64+0x300], R185 ;  /* 0x000300b968007986 */ /* 0x000fe8000c10190a */
[----:B------:R-:W-:Y:S04]  /*bac0*/  STG.E desc[UR10][R104.64+0x380], R187 ;  /* 0x000380bb68007986 */ /* 0x000fe8000c10190a */
[----:B------:R0:W-:Y:S04]  /*bad0*/  STG.E desc[UR10][R106.64+0x200], R229 ;  /* 0x000200e56a007986 */ /* 0x0001e8000c10190a */
[----:B------:R-:W-:Y:S04]  /*bae0*/  STG.E desc[UR10][R106.64], R164 ;  /* 0x000000a46a007986 */ /* 0x000fe8000c10190a */
[----:B------:R-:W-:Y:S04]  /*baf0*/  STG.E desc[UR10][R106.64+0x80], R230 ;  /* 0x000080e66a007986 */ /* 0x000fe8000c10190a */
[----:B------:R-:W-:Y:S04]  /*bb00*/  STG.E desc[UR10][R106.64+0x100], R231 ;  /* 0x000100e76a007986 */ /* 0x000fe8000c10190a */
[----:B------:R-:W-:Y:S04]  /*bb10*/  STG.E desc[UR10][R106.64+0x180], R228 ;  /* 0x000180e46a007986 */ /* 0x000fe8000c10190a */
[----:B------:R1:W-:Y:S04]  /*bb20*/  STG.E desc[UR10][R106.64+0x280], R226 ;  /* 0x000280e26a007986 */ /* 0x0003e8000c10190a */
[----:B------:R-:W-:Y:S04]  /*bb30*/  STG.E desc[UR10][R106.64+0x300], R180 ;  /* 0x000300b46a007986 */ /* 0x000fe8000c10190a */
[----:B------:R-:W-:Y:S04]  /*bb40*/  STG.E desc[UR10][R106.64+0x380], R182 ;  /* 0x000380b66a007986 */ /* 0x000fe8000c10190a */
        /* <DEDUP_REMOVED lines=8> */
[----:B0-----:R-:W3:Y:S04]  /*bbd0*/  LDL.LU R225, [R1] ;  /* 0x0000000001e17983 */ /* 0x001ee80000300800 */
[----:B------:R0:W-:Y:S04]  /*bbe0*/  STG.E desc[UR10][R108.64+0x200], R223 ;  /* 0x000200df6c007986 */ /* 0x0001e8000c10190a */
[----:B-1----:R-:W3:Y:S04]  /*bbf0*/  LDL.LU R222, [R1+0x8] ;  /* 0x0000080001de7983 */ /* 0x002ee80000300800 */
        /* <DEDUP_REMOVED lines=14> */
[----:B-----5:R1:W-:Y:S04]  /*bce0*/  STG.E desc[UR10][R110.64+0x280], R214 ;  /* 0x000280d66e007986 */ /* 0x0203e8000c10190a */
[----:B------:R-:W-:Y:S04]  /*bcf0*/  STG.E desc[UR10][R110.64+0x300], R181 ;  /* 0x000300b56e007986 */ /* 0x000fe8000c10190a */
[----:B------:R-:W-:Y:S04]  /*bd00*/  STG.E desc[UR10][R110.64+0x380], R183 ;  /* 0x000380b76e007986 */ /* 0x000fe8000c10190a */
[----:B0-----:R-:W5:Y:S04]  /*bd10*/  LDL.LU R217, [R1+0x21c] ;  /* 0x00021c0001d97983 */ /* 0x001f680000300800 */
[----:B------:R0:W-:Y:S04]  /*bd20*/  STG.E desc[UR10][R112.64], R215 ;  /* 0x000000d770007986 */ /* 0x0001e8000c10190a */
[----:B-1----:R-:W5:Y:S04]  /*bd30*/  LDL.LU R214, [R1+0x224] ;  /* 0x0002240001d67983 */ /* 0x002f680000300800 */
[----:B----4-:R1:W-:Y:S04]  /*bd40*/  STG.E desc[UR10][R112.64+0x80], R212 ;  /* 0x000080d470007986 */ /* 0x0103e8000c10190a */
[----:B0-----:R-:W4:Y:S04]  /*bd50*/  LDL.LU R215, [R1+0x4] ;  /* 0x0000040001d77983 */ /* 0x001f280000300800 */
[----:B------:R0:W-:Y:S04]  /*bd60*/  STG.E desc[UR10][R112.64+0x100], R213 ;  /* 0x000100d570007986 */ /* 0x0001e8000c10190a */
[----:B-1----:R-:W4:Y:S04]  /*bd70*/  LDL.LU R212, [R1+0xc] ;  /* 0x00000c0001d47983 */ /* 0x002f280000300800 */
[----:B0-----:R-:W4:Y:S04]  /*bd80*/  LDL.LU R213, [R1+0x574] ;  /* 0x0005740001d57983 */ /* 0x001f280000300800 */
[----:B--2---:R0:W-:Y:S04]  /*bd90*/  STG.E desc[UR10][R112.64+0x180], R210 ;  /* 0x000180d270007986 */ /* 0x0041e8000c10190a */
[----:B0-----:R-:W2:Y:S04]  /*bda0*/  LDL.LU R210, [R1+0x57c] ;  /* 0x00057c0001d27983 */ /* 0x001ea80000300800 */
[----:B---3--:R0:W-:Y:S04]  /*bdb0*/  STG.E desc[UR10][R112.64+0x200], R211 ;  /* 0x000200d370007986 */ /* 0x0081e8000c10190a */
[----:B------:R1:W-:Y:S04]  /*bdc0*/  STG.E desc[UR10][R112.64+0x280], R252 ;  /* 0x000280fc70007986 */ /* 0x0003e8000c10190a */
[----:B0-----:R-:W3:Y:S04]  /*bdd0*/  LDL.LU R211, [R1+0x20c] ;  /* 0x00020c0001d37983 */ /* 0x001ee80000300800 */
[----:B-1----:R-:W3:Y:S04]  /*bde0*/  LDL.LU R252, [R1+0x214] ;  /* 0x0002140001fc7983 */ /* 0x002ee80000300800 */
[----:B------:R-:W-:Y:S04]  /*bdf0*/  STG.E desc[UR10][R112.64+0x300], R177 ;  /* 0x000300b170007986 */ /* 0x000fe8000c10190a */
[----:B------:R-:W-:Y:S04]  /*be00*/  STG.E desc[UR10][R112.64+0x380], R179 ;  /* 0x000380b370007986 */ /* 0x000fe8000c10190a */
[----:B------:R-:W-:Y:S04]  /*be10*/  STG.E desc[UR10][R114.64+0x300], R172 ;  /* 0x000300ac72007986 */ /* 0x000fe8000c10190a */
[----:B------:R-:W-:Y:S04]  /*be20*/  STG.E desc[UR10][R114.64+0x380], R174 ;  /* 0x000380ae72007986 */ /* 0x000fe8000c10190a */
[----:B------:R0:W-:Y:S04]  /*be30*/  STG.E desc[UR10][R114.64], R229 ;  /* 0x000000e572007986 */ /* 0x0001e8000c10190a */
[----:B------:R1:W-:Y:S04]  /*be40*/  STG.E desc[UR10][R114.64+0x80], R226 ;  /* 0x000080e272007986 */ /* 0x0003e8000c10190a */
[----:B0-----:R-:W3:Y:S04]  /*be50*/  LDL.LU R229, [R1+0x560] ;  /* 0x0005600001e57983 */ /* 0x001ee80000300800 */
[----:B------:R0:W-:Y:S04]  /*be60*/  STG.E desc[UR10][R114.64+0x100], R227 ;  /* 0x000100e372007986 */ /* 0x0001e8000c10190a */
[----:B-1----:R-:W3:Y:S04]  /*be70*/  LDL.LU R226, [R1+0x568] ;  /* 0x0005680001e27983 */ /* 0x002ee80000300800 */
[----:B------:R1:W-:Y:S04]  /*be80*/  STG.E desc[UR10][R114.64+0x180], R224 ;  /* 0x000180e072007986 */ /* 0x0003e8000c10190a */
[----:B0-----:R-:W3:Y:S04]  /*be90*/  LDL.LU R227, [R1+0x1f8] ;  /* 0x0001f80001e37983 */ /* 0x001ee80000300800 */
[----:B------:R-:W-:Y:S04]  /*bea0*/  STG.E desc[UR10][R114.64+0x200], R225 ;  /* 0x000200e172007986 */ /* 0x000fe8000c10190a */
[----:B-1----:R-:W3:Y:S04]  /*beb0*/  LDL.LU R224, [R1+0x200] ;  /* 0x0002000001e07983 */ /* 0x002ee80000300800 */
        /* <DEDUP_REMOVED lines=16> */
[----:B-----5:R0:W-:Y:S04]  /*bfc0*/  STG.E desc[UR10][R122.64+0x100], R217 ;  /* 0x000100d97a007986 */ /* 0x0201e8000c10190a */
[----:B------:R-:W-:Y:S04]  /*bfd0*/  STG.E desc[UR10][R122.64+0x380], R175 ;  /* 0x000380af7a007986 */ /* 0x000fe8000c10190a */
[----:B------:R1:W-:Y:S04]  /*bfe0*/  STG.E desc[UR10][R122.64+0x180], R214 ;  /* 0x000180d67a007986 */ /* 0x0003e8000c10190a */
[----:B0-----:R-:W5:Y:S04]  /*bff0*/  LDL.LU R217, [R1+0x564] ;  /* 0x0005640001d97983 */ /* 0x001f680000300800 */
[----:B----4-:R0:W-:Y:S04]  /*c000*/  STG.E desc[UR10][R122.64+0x200], R215 ;  /* 0x000200d77a007986 */ /* 0x0101e8000c10190a */
[----:B-1----:R-:W4:Y:S04]  /*c010*/  LDL.LU R214, [R1+0x56c] ;  /* 0x00056c0001d67983 */ /* 0x002f280000300800 */
[----:B------:R1:W-:Y:S04]  /*c020*/  STG.E desc[UR10][R122.64+0x280], R212 ;  /* 0x000280d47a007986 */ /* 0x0003e8000c10190a */
        /* <DEDUP_REMOVED lines=10> */
[----:B------:R-:W3:Y:S04]  /*c0d0*/  LDL.LU R225, [R1+0x540] ;  /* 0x0005400001e17983 */ /* 0x000ee80000300800 */
[----:B------:R-:W3:Y:S04]  /*c0e0*/  LDL.LU R222, [R1+0x548] ;  /* 0x0005480001de7983 */ /* 0x000ee80000300800 */
[----:B------:R-:W-:Y:S04]  /*c0f0*/  STG.E desc[UR10][R124.64+0x200], R249 ;  /* 0x000200f97c007986 */ /* 0x000fe8000c10190a */
[----:B------:R-:W-:Y:S04]  /*c100*/  STG.E desc[UR10][R124.64+0x280], R251 ;  /* 0x000280fb7c007986 */ /* 0x000fe8000c10190a */
[----:B------:R-:W-:Y:S04]  /*c110*/  STG.E desc[UR10][R124.64+0x300], R169 ;  /* 0x000300a97c007986 */ /* 0x000fe8000c10190a */
[----:B------:R-:W-:Y:S04]  /*c120*/  STG.E desc[UR10][R124.64+0x380], R171 ;  /* 0x000380ab7c007986 */ /* 0x000fe8000c10190a */
[----:B------:R-:W3:Y:S04]  /*c130*/  LDL.LU R223, [R1+0x1d8] ;  /* 0x0001d80001df7983 */ /* 0x000ee80000300800 */
        /* <DEDUP_REMOVED lines=20> */
[----:B-1----:R-:W3:Y:S04]  /*c280*/  LDL.LU R216, [R1+0x1d0] ;  /* 0x0001d00001d87983 */ /* 0x002ee80000300800 */
[----:B-----5:R0:W-:Y:S04]  /*c290*/  STG.E desc[UR10][R130.64], R217 ;  /* 0x000000d982007986 */ /* 0x0201e8000c10190a */
[----:B------:R-:W-:Y:S04]  /*c2a0*/  STG.E desc[UR10][R130.64+0x200], R37 ;  /* 0x0002002582007986 */ /* 0x000fe8000c10190a */
[----:B----4-:R1:W-:Y:S04]  /*c2b0*/  STG.E desc[UR10][R130.64+0x80], R214 ;  /* 0x000080d682007986 */ /* 0x0103e8000c10190a */
[----:B0-----:R-:W4:Y:S04]  /*c2c0*/  LDL.LU R217, [R1+0x544] ;  /* 0x0005440001d97983 */ /* 0x001f280000300800 */
[----:B------:R0:W-:Y:S04]  /*c2d0*/  STG.E desc[UR10][R130.64+0x100], R215 ;  /* 0x000100d782007986 */ /* 0x0001e8000c10190a */
[----:B-1----:R-:W5:Y:S04]  /*c2e0*/  LDL.LU R214, [R1+0x54c] ;  /* 0x00054c0001d67983 */ /* 0x002f680000300800 */
[----:B------:R1:W-:Y:S04]  /*c2f0*/  STG.E desc[UR10][R130.64+0x180], R212 ;  /* 0x000180d482007986 */ /* 0x0003e8000c10190a */
[----:B0-----:R-:W5:Y:S04]  /*c300*/  LDL.LU R215, [R1+0x1dc] ;  /* 0x0001dc0001d77983 */ /* 0x001f680000300800 */
[----:B------:R-:W-:Y:S04]  /*c310*/  STG.E desc[UR10][R130.64+0x280], R39 ;  /* 0x0002802782007986 */ /* 0x000fe8000c10190a */
[----:B------:R-:W-:Y:S04]  /*c320*/  STG.E desc[UR10][R130.64+0x300], R65 ;  /* 0x0003004182007986 */ /* 0x000fe8000c10190a */
[----:B------:R-:W-:Y:S04]  /*c330*/  STG.E desc[UR10][R130.64+0x380], R67 ;  /* 0x0003804382007986 */ /* 0x000fe8000c10190a */
[----:B-1----:R-:W5:Y:S04]  /*c340*/  LDL.LU R212, [R1+0x1e4] ;  /* 0x0001e40001d47983 */ /* 0x002f680000300800 */
[----:B------:R0:W-:Y:S04]  /*c350*/  STG.E desc[UR10][R132.64], R213 ;  /* 0x000000d584007986 */ /* 0x0001e8000c10190a */
[----:B--2---:R1:W-:Y:S04]  /*c360*/  STG.E desc[UR10][R132.64+0x80], R210 ;  /* 0x000080d284007986 */ /* 0x0043e8000c10190a */
[----:B0-----:R-:W2:Y:S04]  /*c370*/  LDL.LU R213, [R1+0x534] ;  /* 0x0005340001d57983 */ /* 0x001ea80000300800 */
[----:B-1----:R-:W2:Y:S04]  /*c380*/  LDL.LU R210, [R1+0x53c] ;  /* 0x00053c0001d27983 */ /* 0x002ea80000300800 */
[----:B---3--:R0:W-:Y:S04]  /*c390*/  STG.E desc[UR10][R132.64+0x100], R211 ;  /* 0x000100d384007986 */ /* 0x0081e8000c10190a */
[----:B------:R1:W-:Y:S04]  /*c3a0*/  STG.E desc[UR10][R132.64+0x180], R252 ;  /* 0x000180fc84007986 */ /* 0x0003e8000c10190a */
[----:B0-----:R-:W3:Y:S04]  /*c3b0*/  LDL.LU R211, [R1+0x1cc] ;  /* 0x0001cc0001d37983 */ /* 0x001ee80000300800 */
[----:B-1----:R-:W3:Y:S04]  /*c3c0*/  LDL.LU R252, [R1+0x1d4] ;  /* 0x0001d40001fc7983 */ /* 0x002ee80000300800 */
        /* <DEDUP_REMOVED lines=29> */
[----:B----4-:R0:W-:Y:S04]  /*c5a0*/  STG.E desc[UR10][R138.64], R217 ;  /* 0x000000d98a007986 */ /* 0x0101e8000c10190a */
[----:B------:R-:W-:Y:S04]  /*c5b0*/  STG.E desc[UR10][R138.64+0x280], R31 ;  /* 0x0002801f8a007986 */ /* 0x000fe8000c10190a */
[----:B-----5:R1:W-:Y:S04]  /*c5c0*/  STG.E desc[UR10][R138.64+0x80], R214 ;  /* 0x000080d68a007986 */ /* 0x0203e8000c10190a */
[----:B0-----:R-:W4:Y:S04]  /*c5d0*/  LDL.LU R217, [R1+0x524] ;  /* 0x0005240001d97983 */ /* 0x001f280000300800 */
[----:B------:R0:W-:Y:S04]  /*c5e0*/  STG.E desc[UR10][R138.64+0x100], R215 ;  /* 0x000100d78a007986 */ /* 0x0001e8000c10190a */
[----:B-1----:R-:W5:Y:S04]  /*c5f0*/  LDL.LU R214, [R1+0x52c] ;  /* 0x00052c0001d67983 */ /* 0x002f680000300800 */
[----:B------:R-:W-:Y:S04]  /*c600*/  STG.E desc[UR10][R138.64+0x300], R57 ;  /* 0x000300398a007986 */ /* 0x000fe8000c10190a */
[----:B------:R-:W-:Y:S04]  /*c610*/  STG.E desc[UR10][R138.64+0x380], R59 ;  /* 0x0003803b8a007986 */ /* 0x000fe8000c10190a */
[----:B------:R1:W-:Y:S04]  /*c620*/  STG.E desc[UR10][R138.64+0x180], R212 ;  /* 0x000180d48a007986 */ /* 0x0003e8000c10190a */
[----:B0-----:R-:W5:Y:S04]  /*c630*/  LDL.LU R215, [R1+0x1bc] ;  /* 0x0001bc0001d77983 */ /* 0x001f680000300800 */
[----:B-1----:R-:W5:Y:S04]  /*c640*/  LDL.LU R212, [R1+0x1c4] ;  /* 0x0001c40001d47983 */ /* 0x002f680000300800 */
[----:B--2---:R0:W-:Y:S04]  /*c650*/  STG.E desc[UR10][R140.64], R213 ;  /* 0x000000d58c007986 */ /* 0x0041e8000c10190a */
[----:B------:R1:W-:Y:S04]  /*c660*/  STG.E desc[UR10][R140.64+0x80], R210 ;  /* 0x000080d28c007986 */ /* 0x0003e8000c10190a */
[----:B0-----:R-:W2:Y:S04]  /*c670*/  LDL.LU R213, [R1+0x514] ;  /* 0x0005140001d57983 */ /* 0x001ea80000300800 */
[----:B-1----:R-:W2:Y:S04]  /*c680*/  LDL.LU R210, [R1+0x51c] ;  /* 0x00051c0001d27983 */ /* 0x002ea80000300800 */
        /* <DEDUP_REMOVED lines=37> */
[----:B------:R-:W-:Y:S04]  /*c8e0*/  STG.E desc[UR10][R146.64+0x300], R49 ;  /* 0x0003003192007986 */ /* 0x000fe8000c10190a */
[----:B-1----:R-:W5:Y:S04]  /*c8f0*/  LDL.LU R214, [R1+0x50c] ;  /* 0x00050c0001d67983 */ /* 0x002f680000300800 */
[----:B------:R0:W-:Y:S04]  /*c900*/  STG.E desc[UR10][R146.64+0x100], R215 ;  /* 0x000100d792007986 */ /* 0x0001e8000c10190a */
        /* <DEDUP_REMOVED lines=35> */
[----:B----4-:R-:W-:Y:S04]  /*cb40*/  STG.E desc[UR10][R206.64], R217 ;  /* 0x000000d9ce007986 */ /* 0x010fe8000c10190a */
[----:B------:R-:W-:Y:S04]  /*cb50*/  STG.E desc[UR10][R206.64+0x380], R151 ;  /* 0x00038097ce007986 */ /* 0x000fe8000c10190a */
[----:B-----5:R-:W-:Y:S04]  /*cb60*/  STG.E desc[UR10][R206.64+0x80], R214 ;  /* 0x000080d6ce007986 */ /* 0x020fe8000c10190a */
[----:B------:R-:W-:Y:S04]  /*cb70*/  STG.E desc[UR10][R206.64+0x100], R215 ;  /* 0x000100d7ce007986 */ /* 0x000fe8000c10190a */
[----:B------:R-:W-:Y:S04]  /*cb80*/  STG.E desc[UR10][R206.64+0x180], R212 ;  /* 0x000180d4ce007986 */ /* 0x000fe8000c10190a */
[----:B------:R-:W-:Y:S04]  /*cb90*/  STG.E desc[UR10][R208.64+0x200], R9 ;  /* 0x00020009d0007986 */ /* 0x000fe8000c10190a */
[----:B------:R-:W-:Y:S04]  /*cba0*/  STG.E desc[UR10][R208.64+0x280], R11 ;  /* 0x0002800bd0007986 */ /* 0x000fe8000c10190a */
[----:B------:R-:W-:Y:S04]  /*cbb0*/  STG.E desc[UR10][R208.64+0x300], R41 ;  /* 0x00030029d0007986 */ /* 0x000fe8000c10190a */
[----:B--2---:R-:W-:Y:S04]  /*cbc0*/  STG.E desc[UR10][R208.64], R213 ;  /* 0x000000d5d0007986 */ /* 0x004fe8000c10190a */
[----:B------:R-:W-:Y:S04]  /*cbd0*/  STG.E desc[UR10][R208.64+0x80], R210 ;  /* 0x000080d2d0007986 */ /* 0x000fe8000c10190a */
[----:B------:R-:W-:Y:S04]  /*cbe0*/  STG.E desc[UR10][R208.64+0x380], R43 ;  /* 0x0003802bd0007986 */ /* 0x000fe8000c10190a */
[----:B---3--:R-:W-:Y:S04]  /*cbf0*/  STG.E desc[UR10][R208.64+0x100], R211 ;  /* 0x000100d3d0007986 */ /* 0x008fe8000c10190a */
[----:B------:R-:W-:Y:S01]  /*cc00*/  STG.E desc[UR10][R208.64+0x180], R252 ;  /* 0x000180fcd0007986 */ /* 0x000fe2000c10190a */
[----:B------:R-:W-:Y:S05]  /*cc10*/  EXIT ;  /* 0x000000000000794d */ /* 0x000fea0003800000 */
.L_x_0:
[----:B------:R-:W-:-:S00]  /*cc20*/  BRA `(.L_x_0) ;  /* 0xfffffffc00fc7947 */ /* 0x000fc0000383ffff */
[----:B------:R-:W-:-:S00]  /*cc30*/  NOP ;  /* 0x0000000000007918 */ /* 0x000fc00000000000 */
        /* <DEDUP_REMOVED lines=12> */
.L_x_1:


//--------------------- .nv.shared.gluon_mma      --------------------------
	.section	.nv.shared.gluon_mma,"aw",@nobits
	.sectionflags	@""
	.align	16
	.zero		1024


//--------------------- .nv.shared.reserved.0     --------------------------
	.section	.nv.shared.reserved.0,"aw",@nobits
	.weak		__nv_reservedSMEM_offset_0_alias
	.size		__nv_reservedSMEM_offset_0_alias, 0, 0
	.other		__nv_reservedSMEM_offset_0_alias,@"STO_CUDA_RESERVED_SHARED STV_DEFAULT"
__nv_reservedSMEM_offset_0_alias:
	.zero		0


//--------------------- .nv.constant0.gluon_mma   --------------------------
	.section	.nv.constant0.gluon_mma,"a",@progbits
	.sectionflags	@""
	.align	4
.nv.constant0.gluon_mma:
	.zero		568


//--------------------- SYMBOLS --------------------------

	.type		.nv.reservedSmem.offset0,@object
	.size		.nv.reservedSmem.offset0,0x4
